	.target	sm_90a

	.elftype	@"ET_EXEC"


//--------------------- .note.nv.tkinfo           --------------------------
	.section	.note.nv.tkinfo,"",@"SHT_NOTE"
	.sectionflags	@"SHF_NOTE_NV_TKINFO"
	.tkinfo
        /*0018*/ 	.word	0x00000002
        /*0030*/ 	.string	""
        /*0030*/ 	.string	"ptxas"
        /*0030*/ 	.string	"Cuda compilation tools, release 13.0, V13.0.88"
        /*0030*/ 	.string	"Build cuda_13.0.r13.0/compiler.36424714_0"
        /*0030*/ 	.string	"-arch sm_90a -m 64 "



//--------------------- .note.nv.cuinfo           --------------------------
	.section	.note.nv.cuinfo,"",@"SHT_NOTE"
	.sectionflags	@"SHF_NOTE_NV_CUINFO"
        /*0018*/ 	.short	0x0002
        /*001a*/ 	.short	0x005a
        /*001c*/ 	.short	0x0082
	.zero		2


//--------------------- .nv.info                  --------------------------
	.section	.nv.info,"",@"SHT_CUDA_INFO"
	.align	4


	//----- nvinfo : EIATTR_REGCOUNT
	.align		4
        /*0000*/ 	.byte	0x04, 0x2f
        /*0002*/ 	.short	(.L_12 - .L_11)
	.align		4
.L_11:
        /*0004*/ 	.word	index@(_ZN7cutlass13device_kernelINS_4gemm6kernel13GemmUniversalIN4cute5tupleIJiiiiEEENS1_10collective13CollectiveMmaINS1_43MainloopSm90TmaGmmaWarpSpecializedSparseFP8ILi10ENS5_IJNS4_1CILi1EEENSA_ILi2EEESB_EEENS1_32KernelTmaWarpSpecializedPingpongEEENS5_IJNSA_ILi64EEENSA_ILi128EEESH_EEENS_12float_e4m3_tENS5_IJNS4_6LayoutINS5_IJiNS5_IJSC_iEEEiEEENS5_IJlNS5_IJSB_SC_EEElEEEEENSK_INS5_IJNS5_IJSG_iEEENS5_IJSH_iEEEiEEENS5_IJNS5_IJSH_NSA_ILi8192EEEEEENS5_IJSB_lEEElEEEEEEEESJ_NS5_IJlSB_lEEENS4_8TiledMMAINS4_8MMA_AtomIJNS4_4SM904GMMA6SPARSE32GMMA_64x128x64_F32E4M3E4M3_SS_TNILNS13_7ScaleInE1ELS16_1ELNS13_9SparseSelE0EEEEEENSK_INS5_IJSB_SB_SB_EEENS5_IJNSA_ILi0EEES1B_S1B_EEEEENS5_IJNS4_10UnderscoreES1E_S1E_EEEEENS4_23SM90_TMA_LOAD_MULTICASTENS4_14ComposedLayoutINS4_7SwizzleILi2ELi4ELi3EEENS4_25smem_sparse_ptr_flag_bitsILi2ELi8EEENSK_INS5_IJNS5_IJSB_NSA_ILi8EEEEEENS5_IJSC_SG_EEEEEENS5_IJNS5_IJS1B_SH_EEESN_EEEEEEEvNS4_8identityENS4_13SM90_TMA_LOADENS1I_INS1J_ILi3ELi4ELi3EEENS4_18smem_ptr_flag_bitsILi8EEENSK_INS5_IJS1N_SH_EEENS5_IJSH_SB_EEEEEEEvS1V_EENS_8epilogue10collective6detail29Sm90TmaWarpSpecializedAdapterINS26_15DefaultEpilogueIfNS5_IJSB_llEEES2A_NS25_6thread17LinearCombinationIfLi1EffLNS2B_9ScaleType4KindE0ELNS_15FloatRoundStyleE2EfEENS1_15EpilogueDefaultEEEEEvvEEEEvNT_6ParamsE)
        /*0008*/ 	.word	0x000000a8


	//----- nvinfo : EIATTR_FRAME_SIZE
	.align		4
.L_12:
        /*000c*/ 	.byte	0x04, 0x11
        /*000e*/ 	.short	(.L_14 - .L_13)
	.align		4
.L_13:
        /*0010*/ 	.word	index@(_ZN7cutlass13device_kernelINS_4gemm6kernel13GemmUniversalIN4cute5tupleIJiiiiEEENS1_10collective13CollectiveMmaINS1_43MainloopSm90TmaGmmaWarpSpecializedSparseFP8ILi10ENS5_IJNS4_1CILi1EEENSA_ILi2EEESB_EEENS1_32KernelTmaWarpSpecializedPingpongEEENS5_IJNSA_ILi64EEENSA_ILi128EEESH_EEENS_12float_e4m3_tENS5_IJNS4_6LayoutINS5_IJiNS5_IJSC_iEEEiEEENS5_IJlNS5_IJSB_SC_EEElEEEEENSK_INS5_IJNS5_IJSG_iEEENS5_IJSH_iEEEiEEENS5_IJNS5_IJSH_NSA_ILi8192EEEEEENS5_IJSB_lEEElEEEEEEEESJ_NS5_IJlSB_lEEENS4_8TiledMMAINS4_8MMA_AtomIJNS4_4SM904GMMA6SPARSE32GMMA_64x128x64_F32E4M3E4M3_SS_TNILNS13_7ScaleInE1ELS16_1ELNS13_9SparseSelE0EEEEEENSK_INS5_IJSB_SB_SB_EEENS5_IJNSA_ILi0EEES1B_S1B_EEEEENS5_IJNS4_10UnderscoreES1E_S1E_EEEEENS4_23SM90_TMA_LOAD_MULTICASTENS4_14ComposedLayoutINS4_7SwizzleILi2ELi4ELi3EEENS4_25smem_sparse_ptr_flag_bitsILi2ELi8EEENSK_INS5_IJNS5_IJSB_NSA_ILi8EEEEEENS5_IJSC_SG_EEEEEENS5_IJNS5_IJS1B_SH_EEESN_EEEEEEEvNS4_8identityENS4_13SM90_TMA_LOADENS1I_INS1J_ILi3ELi4ELi3EEENS4_18smem_ptr_flag_bitsILi8EEENSK_INS5_IJS1N_SH_EEENS5_IJSH_SB_EEEEEEEvS1V_EENS_8epilogue10collective6detail29Sm90TmaWarpSpecializedAdapterINS26_15DefaultEpilogueIfNS5_IJSB_llEEES2A_NS25_6thread17LinearCombinationIfLi1EffLNS2B_9ScaleType4KindE0ELNS_15FloatRoundStyleE2EfEENS1_15EpilogueDefaultEEEEEvvEEEEvNT_6ParamsE)
        /*0014*/ 	.word	0x00000000


	//----- nvinfo : EIATTR_MIN_STACK_SIZE
	.align		4
.L_14:
        /*0018*/ 	.byte	0x04, 0x12
        /*001a*/ 	.short	(.L_16 - .L_15)
	.align		4
.L_15:
        /*001c*/ 	.word	index@(_ZN7cutlass13device_kernelINS_4gemm6kernel13GemmUniversalIN4cute5tupleIJiiiiEEENS1_10collective13CollectiveMmaINS1_43MainloopSm90TmaGmmaWarpSpecializedSparseFP8ILi10ENS5_IJNS4_1CILi1EEENSA_ILi2EEESB_EEENS1_32KernelTmaWarpSpecializedPingpongEEENS5_IJNSA_ILi64EEENSA_ILi128EEESH_EEENS_12float_e4m3_tENS5_IJNS4_6LayoutINS5_IJiNS5_IJSC_iEEEiEEENS5_IJlNS5_IJSB_SC_EEElEEEEENSK_INS5_IJNS5_IJSG_iEEENS5_IJSH_iEEEiEEENS5_IJNS5_IJSH_NSA_ILi8192EEEEEENS5_IJSB_lEEElEEEEEEEESJ_NS5_IJlSB_lEEENS4_8TiledMMAINS4_8MMA_AtomIJNS4_4SM904GMMA6SPARSE32GMMA_64x128x64_F32E4M3E4M3_SS_TNILNS13_7ScaleInE1ELS16_1ELNS13_9SparseSelE0EEEEEENSK_INS5_IJSB_SB_SB_EEENS5_IJNSA_ILi0EEES1B_S1B_EEEEENS5_IJNS4_10UnderscoreES1E_S1E_EEEEENS4_23SM90_TMA_LOAD_MULTICASTENS4_14ComposedLayoutINS4_7SwizzleILi2ELi4ELi3EEENS4_25smem_sparse_ptr_flag_bitsILi2ELi8EEENSK_INS5_IJNS5_IJSB_NSA_ILi8EEEEEENS5_IJSC_SG_EEEEEENS5_IJNS5_IJS1B_SH_EEESN_EEEEEEEvNS4_8identityENS4_13SM90_TMA_LOADENS1I_INS1J_ILi3ELi4ELi3EEENS4_18smem_ptr_flag_bitsILi8EEENSK_INS5_IJS1N_SH_EEENS5_IJSH_SB_EEEEEEEvS1V_EENS_8epilogue10collective6detail29Sm90TmaWarpSpecializedAdapterINS26_15DefaultEpilogueIfNS5_IJSB_llEEES2A_NS25_6thread17LinearCombinationIfLi1EffLNS2B_9ScaleType4KindE0ELNS_15FloatRoundStyleE2EfEENS1_15EpilogueDefaultEEEEEvvEEEEvNT_6ParamsE)
        /*0020*/ 	.word	0x00000000
.L_16:


//--------------------- .nv.compat                --------------------------
	.section	.nv.compat,"",@"SHT_CUDA_COMPAT_INFO"
	.align	4
        /*0000*/ 	.byte	0x02, 0x09, 0x01, 0x00, 0x02, 0x02, 0x04, 0x00, 0x02, 0x05, 0x05, 0x00, 0x03, 0x07, 0x01, 0x01
        /*0010*/ 	.byte	0x02, 0x03, 0x01, 0x00, 0x02, 0x06, 0x01, 0x00, 0x04, 0x0b, 0x08, 0x00, 0x00, 0x00, 0x00, 0x00
        /*0020*/ 	.byte	0x00, 0x00, 0x00, 0x00


//--------------------- .nv.info._ZN7cutlass13device_kernelINS_4gemm6kernel13GemmUniversalIN4cute5tupleIJiiiiEEENS1_10collective13CollectiveMmaINS1_43MainloopSm90TmaGmmaWarpSpecializedSparseFP8ILi10ENS5_IJNS4_1CILi1EEENSA_ILi2EEESB_EEENS1_32KernelTmaWarpSpecializedPingpongEEENS5_IJNSA_ILi64EEENSA_ILi128EEESH_EEENS_12float_e4m3_tENS5_IJNS4_6LayoutINS5_IJiNS5_IJSC_iEEEiEEENS5_IJlNS5_IJSB_SC_EEElEEEEENSK_INS5_IJNS5_IJSG_iEEENS5_IJSH_iEEEiEEENS5_IJNS5_IJSH_NSA_ILi8192EEEEEENS5_IJSB_lEEElEEEEEEEESJ_NS5_IJlSB_lEEENS4_8TiledMMAINS4_8MMA_AtomIJNS4_4SM904GMMA6SPARSE32GMMA_64x128x64_F32E4M3E4M3_SS_TNILNS13_7ScaleInE1ELS16_1ELNS13_9SparseSelE0EEEEEENSK_INS5_IJSB_SB_SB_EEENS5_IJNSA_ILi0EEES1B_S1B_EEEEENS5_IJNS4_10UnderscoreES1E_S1E_EEEEENS4_23SM90_TMA_LOAD_MULTICASTENS4_14ComposedLayoutINS4_7SwizzleILi2ELi4ELi3EEENS4_25smem_sparse_ptr_flag_bitsILi2ELi8EEENSK_INS5_IJNS5_IJSB_NSA_ILi8EEEEEENS5_IJSC_SG_EEEEEENS5_IJNS5_IJS1B_SH_EEESN_EEEEEEEvNS4_8identityENS4_13SM90_TMA_LOADENS1I_INS1J_ILi3ELi4ELi3EEENS4_18smem_ptr_flag_bitsILi8EEENSK_INS5_IJS1N_SH_EEENS5_IJSH_SB_EEEEEEEvS1V_EENS_8epilogue10collective6detail29Sm90TmaWarpSpecializedAdapterINS26_15DefaultEpilogueIfNS5_IJSB_llEEES2A_NS25_6thread17LinearCombinationIfLi1EffLNS2B_9ScaleType4KindE0ELNS_15FloatRoundStyleE2EfEENS1_15EpilogueDefaultEEEEEvvEEEEvNT_6ParamsE --------------------------
	.section	.nv.info._ZN7cutlass13device_kernelINS_4gemm6kernel13GemmUniversalIN4cute5tupleIJiiiiEEENS1_10collective13CollectiveMmaINS1_43MainloopSm90TmaGmmaWarpSpecializedSparseFP8ILi10ENS5_IJNS4_1CILi1EEENSA_ILi2EEESB_EEENS1_32KernelTmaWarpSpecializedPingpongEEENS5_IJNSA_ILi64EEENSA_ILi128EEESH_EEENS_12float_e4m3_tENS5_IJNS4_6LayoutINS5_IJiNS5_IJSC_iEEEiEEENS5_IJlNS5_IJSB_SC_EEElEEEEENSK_INS5_IJNS5_IJSG_iEEENS5_IJSH_iEEEiEEENS5_IJNS5_IJSH_NSA_ILi8192EEEEEENS5_IJSB_lEEElEEEEEEEESJ_NS5_IJlSB_lEEENS4_8TiledMMAINS4_8MMA_AtomIJNS4_4SM904GMMA6SPARSE32GMMA_64x128x64_F32E4M3E4M3_SS_TNILNS13_7ScaleInE1ELS16_1ELNS13_9SparseSelE0EEEEEENSK_INS5_IJSB_SB_SB_EEENS5_IJNSA_ILi0EEES1B_S1B_EEEEENS5_IJNS4_10UnderscoreES1E_S1E_EEEEENS4_23SM90_TMA_LOAD_MULTICASTENS4_14ComposedLayoutINS4_7SwizzleILi2ELi4ELi3EEENS4_25smem_sparse_ptr_flag_bitsILi2ELi8EEENSK_INS5_IJNS5_IJSB_NSA_ILi8EEEEEENS5_IJSC_SG_EEEEEENS5_IJNS5_IJS1B_SH_EEESN_EEEEEEEvNS4_8identityENS4_13SM90_TMA_LOADENS1I_INS1J_ILi3ELi4ELi3EEENS4_18smem_ptr_flag_bitsILi8EEENSK_INS5_IJS1N_SH_EEENS5_IJSH_SB_EEEEEEEvS1V_EENS_8epilogue10collective6detail29Sm90TmaWarpSpecializedAdapterINS26_15DefaultEpilogueIfNS5_IJSB_llEEES2A_NS25_6thread17LinearCombinationIfLi1EffLNS2B_9ScaleType4KindE0ELNS_15FloatRoundStyleE2EfEENS1_15EpilogueDefaultEEEEEvvEEEEvNT_6ParamsE,"",@"SHT_CUDA_INFO"
	.sectionflags	@""
	.align	4


	//----- nvinfo : EIATTR_CUDA_API_VERSION
	.align		4
        /*0000*/ 	.byte	0x04, 0x37
        /*0002*/ 	.short	(.L_18 - .L_17)
.L_17:
        /*0004*/ 	.word	0x00000082


	//----- nvinfo : EIATTR_KPARAM_INFO
	.align		4
.L_18:
        /*0008*/ 	.byte	0x04, 0x17
        /*000a*/ 	.short	(.L_20 - .L_19)
.L_19:
        /*000c*/ 	.word	0x00000000
        /*0010*/ 	.short	0x0000
        /*0012*/ 	.short	0x0070
        /*0014*/ 	.byte	0x00, 0xf0, 0x01, 0x14


	//----- nvinfo : EIATTR_SPARSE_MMA_MASK
	.align		4
.L_20:
        /*0018*/ 	.byte	0x03, 0x50
        /*001a*/ 	.short	0x0001


	//----- nvinfo : EIATTR_MAXREG_COUNT
	.align		4
        /*001c*/ 	.byte	0x03, 0x1b
        /*001e*/ 	.short	0x00a8


	//----- nvinfo : EIATTR_NUM_BARRIERS
	.align		4
        /*0020*/ 	.byte	0x02, 0x4c
        /*0022*/ 	.byte	0x01
	.zero		1


	//----- nvinfo : EIATTR_MERCURY_ISA_VERSION
	.align		4
        /*0024*/ 	.byte	0x03, 0x5f
        /*0026*/ 	.short	0x0101


	//----- nvinfo : EIATTR_INT_WARP_WIDE_INSTR_OFFSETS
	.align		4
        /*0028*/ 	.byte	0x04, 0x31
        /*002a*/ 	.short	(.L_22 - .L_21)


	//   ....[0]....
.L_21:
        /*002c*/ 	.word	0x000005d0


	//   ....[1]....
        /*0030*/ 	.word	0x00000610


	//   ....[2]....
        /*0034*/ 	.word	0x00000750


	//   ....[3]....
        /*0038*/ 	.word	0x00000760


	//   ....[4]....
        /*003c*/ 	.word	0x00000770


	//   ....[5]....
        /*0040*/ 	.word	0x00000790


	//   ....[6]....
        /*0044*/ 	.word	0x00000830


	//   ....[7]....
        /*0048*/ 	.word	0x00000890


	//----- nvinfo : EIATTR_COOP_GROUP_MASK_REGIDS
	.align		4
.L_22:
        /*004c*/ 	.byte	0x04, 0x29
        /*004e*/ 	.short	(.L_24 - .L_23)


	//   ....[0]....
.L_23:
        /*0050*/ 	.word	0xffffffff


	//   ....[1]....
        /*0054*/ 	.word	0xffffffff


	//   ....[2]....
        /*0058*/ 	.word	0xffffffff


	//   ....[3]....
        /*005c*/ 	.word	0xffffffff


	//   ....[4]....
        /*0060*/ 	.word	0xffffffff


	//   ....[5]....
        /*0064*/ 	.word	0xffffffff


	//   ....[6]....
        /*0068*/ 	.word	0xffffffff


	//----- nvinfo : EIATTR_COOP_GROUP_INSTR_OFFSETS
	.align		4
.L_24:
        /*006c*/ 	.byte	0x04, 0x28
        /*006e*/ 	.short	(.L_26 - .L_25)


	//   ....[0]....
.L_25:
        /*0070*/ 	.word	0x00000060


	//   ....[1]....
        /*0074*/ 	.word	0x00000070


	//   ....[2]....
        /*0078*/ 	.word	0x00000160


	//   ....[3]....
        /*007c*/ 	.word	0x000003f0


	//   ....[4]....
        /*0080*/ 	.word	0x00000430


	//   ....[5]....
        /*0084*/ 	.word	0x000004b0


	//   ....[6]....
        /*0088*/ 	.word	0x000009f0


	//----- nvinfo : EIATTR_REG_RECONFIG
	.align		4
.L_26:
        /*008c*/ 	.byte	0x01, 0x54
	.zero		2


	//----- nvinfo : EIATTR_MBARRIER_INSTR_OFFSETS
	.align		4
        /*0090*/ 	.byte	0x04, 0x39
        /*0092*/ 	.short	(.L_28 - .L_27)


	//   ....[0]....
.L_27:
        /*0094*/ 	.word	0x00000290
        /*0098*/ 	.word	0x000000ff
        /*009c*/ 	.word	0x00000000
        /*00a0*/ 	.short	0x0100
        /*00a2*/ 	.byte	0x08
	.zero		1


	//   ....[1]....
        /*00a4*/ 	.word	0x000002a0
        /*00a8*/ 	.word	0x000000ff
        /*00ac*/ 	.word	0x00000050
        /*00b0*/ 	.short	0x0100
        /*00b2*/ 	.byte	0x08
	.zero		1


	//   ....[2]....
        /*00b4*/ 	.word	0x000002b0
        /*00b8*/ 	.word	0x000000ff
        /*00bc*/ 	.word	0x00000008
        /*00c0*/ 	.short	0x0100
        /*00c2*/ 	.byte	0x08
	.zero		1


	//   ....[3]....
        /*00c4*/ 	.word	0x000002c0
        /*00c8*/ 	.word	0x000000ff
        /*00cc*/ 	.word	0x00000058
        /*00d0*/ 	.short	0x0100
        /*00d2*/ 	.byte	0x08
	.zero		1


	//   ....[4]....
        /*00d4*/ 	.word	0x000002d0
        /*00d8*/ 	.word	0x000000ff
        /*00dc*/ 	.word	0x00000010
        /*00e0*/ 	.short	0x0100
        /*00e2*/ 	.byte	0x08
	.zero		1


	//   ....[5]....
        /*00e4*/ 	.word	0x000002e0
        /*00e8*/ 	.word	0x000000ff
        /*00ec*/ 	.word	0x00000060
        /*00f0*/ 	.short	0x0100
        /*00f2*/ 	.byte	0x08
	.zero		1


	//   ....[6]....
        /*00f4*/ 	.word	0x000002f0
        /*00f8*/ 	.word	0x000000ff
        /*00fc*/ 	.word	0x00000018
        /*0100*/ 	.short	0x0100
        /*0102*/ 	.byte	0x08
	.zero		1


	//   ....[7]....
        /*0104*/ 	.word	0x00000300
        /*0108*/ 	.word	0x000000ff
        /*010c*/ 	.word	0x00000068
        /*0110*/ 	.short	0x0100
        /*0112*/ 	.byte	0x08
	.zero		1


	//   ....[8]....
        /*0114*/ 	.word	0x00000310
        /*0118*/ 	.word	0x000000ff
        /*011c*/ 	.word	0x00000020
        /*0120*/ 	.short	0x0100
        /*0122*/ 	.byte	0x08
	.zero		1


	//   ....[9]....
        /*0124*/ 	.word	0x00000320
        /*0128*/ 	.word	0x000000ff
        /*012c*/ 	.word	0x00000070
        /*0130*/ 	.short	0x0100
        /*0132*/ 	.byte	0x08
	.zero		1


	//   ....[10]....
        /*0134*/ 	.word	0x00000330
        /*0138*/ 	.word	0x000000ff
        /*013c*/ 	.word	0x00000028
        /*0140*/ 	.short	0x0100
        /*0142*/ 	.byte	0x08
	.zero		1


	//   ....[11]....
        /*0144*/ 	.word	0x00000340
        /*0148*/ 	.word	0x000000ff
        /*014c*/ 	.word	0x00000078
        /*0150*/ 	.short	0x0100
        /*0152*/ 	.byte	0x08
	.zero		1


	//   ....[12]....
        /*0154*/ 	.word	0x00000350
        /*0158*/ 	.word	0x000000ff
        /*015c*/ 	.word	0x00000030
        /*0160*/ 	.short	0x0100
        /*0162*/ 	.byte	0x08
	.zero		1


	//   ....[13]....
        /*0164*/ 	.word	0x00000360
        /*0168*/ 	.word	0x000000ff
        /*016c*/ 	.word	0x00000080
        /*0170*/ 	.short	0x0100
        /*0172*/ 	.byte	0x08
	.zero		1


	//   ....[14]....
        /*0174*/ 	.word	0x00000370
        /*0178*/ 	.word	0x000000ff
        /*017c*/ 	.word	0x00000038
        /*0180*/ 	.short	0x0100
        /*0182*/ 	.byte	0x08
	.zero		1


	//   ....[15]....
        /*0184*/ 	.word	0x00000380
        /*0188*/ 	.word	0x000000ff
        /*018c*/ 	.word	0x00000088
        /*0190*/ 	.short	0x0100
        /*0192*/ 	.byte	0x08
	.zero		1


	//   ....[16]....
        /*0194*/ 	.word	0x00000390
        /*0198*/ 	.word	0x000000ff
        /*019c*/ 	.word	0x00000040
        /*01a0*/ 	.short	0x0100
        /*01a2*/ 	.byte	0x08
	.zero		1


	//   ....[17]....
        /*01a4*/ 	.word	0x000003a0
        /*01a8*/ 	.word	0x000000ff
        /*01ac*/ 	.word	0x00000090
        /*01b0*/ 	.short	0x0100
        /*01b2*/ 	.byte	0x08
	.zero		1


	//   ....[18]....
        /*01b4*/ 	.word	0x000003b0
        /*01b8*/ 	.word	0x000000ff
        /*01bc*/ 	.word	0x00000048
        /*01c0*/ 	.short	0x0100
        /*01c2*/ 	.byte	0x08
	.zero		1


	//   ....[19]....
        /*01c4*/ 	.word	0x000003c0
        /*01c8*/ 	.word	0x000000ff
        /*01cc*/ 	.word	0x00000098
        /*01d0*/ 	.short	0x0100
        /*01d2*/ 	.byte	0x08
	.zero		1


	//   ....[20]....
        /*01d4*/ 	.word	0x000008c0
        /*01d8*/ 	.word	0x000000ff
        /*01dc*/ 	.word	0x000000d0
        /*01e0*/ 	.short	0x0100
        /*01e2*/ 	.byte	0x08
	.zero		1


	//   ....[21]....
        /*01e4*/ 	.word	0x00000950
        /*01e8*/ 	.word	0x000000ff
        /*01ec*/ 	.word	0x000000d8
        /*01f0*/ 	.short	0x0100
        /*01f2*/ 	.byte	0x08
	.zero		1


	//   ....[22]....
        /*01f4*/ 	.word	0x00000970
        /*01f8*/ 	.word	0x000000ff
        /*01fc*/ 	.word	0x000000b0
        /*0200*/ 	.short	0x0100
        /*0202*/ 	.byte	0x09
	.zero		1


	//   ....[23]....
        /*0204*/ 	.word	0x00000980
        /*0208*/ 	.word	0x000000ff
        /*020c*/ 	.word	0x000000b8
        /*0210*/ 	.short	0x0100
        /*0212*/ 	.byte	0x09
	.zero		1


	//   ....[24]....
        /*0214*/ 	.word	0x00000990
        /*0218*/ 	.word	0x000000ff
        /*021c*/ 	.word	0x000000c0
        /*0220*/ 	.short	0x0100
        /*0222*/ 	.byte	0x09
	.zero		1


	//   ....[25]....
        /*0224*/ 	.word	0x000009a0
        /*0228*/ 	.word	0x000000ff
        /*022c*/ 	.word	0x000000c8
        /*0230*/ 	.short	0x0100
        /*0232*/ 	.byte	0x09
	.zero		1


	//   ....[26]....
        /*0234*/ 	.word	0x00001790
        /*0238*/ 	.word	0x000000ff
        /*023c*/ 	.word	0xfffffff8
        /*0240*/ 	.short	0x010a
        /*0242*/ 	.byte	0x0d
	.zero		1


	//   ....[27]....
        /*0244*/ 	.word	0x00001e90
        /*0248*/ 	.word	0x000000ff
        /*024c*/ 	.word	0x00000000
        /*0250*/ 	.short	0x010a
        /*0252*/ 	.byte	0x08
	.zero		1


	//   ....[28]....
        /*0254*/ 	.word	0x00001ed0
        /*0258*/ 	.word	0x000000ff
        /*025c*/ 	.word	0x00000000
        /*0260*/ 	.short	0x010a
        /*0262*/ 	.byte	0x08
	.zero		1


	//   ....[29]....
        /*0264*/ 	.word	0x00002580
        /*0268*/ 	.word	0x00000061
        /*026c*/ 	.word	0x00000000
        /*0270*/ 	.short	0x0101
        /*0272*/ 	.byte	0x3f
	.zero		1


	//   ....[30]....
        /*0274*/ 	.word	0x00002af0
        /*0278*/ 	.word	0x00000061
        /*027c*/ 	.word	0x00000000
        /*0280*/ 	.short	0x0101
        /*0282*/ 	.byte	0x14
	.zero		1


	//   ....[31]....
        /*0284*/ 	.word	0x00002b50
        /*0288*/ 	.word	0x000000ff
        /*028c*/ 	.word	0x00000008
        /*0290*/ 	.short	0x010a
        /*0292*/ 	.byte	0x0d
	.zero		1


	//   ....[32]....
        /*0294*/ 	.word	0x00007790
        /*0298*/ 	.word	0x00000004
        /*029c*/ 	.word	0x00000000
        /*02a0*/ 	.short	0x0101
        /*02a2*/ 	.byte	0x14
	.zero		1


	//   ....[33]....
        /*02a4*/ 	.word	0x00008130
        /*02a8*/ 	.word	0x00000015
        /*02ac*/ 	.word	0x00000050
        /*02b0*/ 	.short	0x010a
        /*02b2*/ 	.byte	0x3f
	.zero		1


	//   ....[34]....
        /*02b4*/ 	.word	0x00008580
        /*02b8*/ 	.word	0x0000000a
        /*02bc*/ 	.word	0x000000d8
        /*02c0*/ 	.short	0x0101
        /*02c2*/ 	.byte	0x3f
	.zero		1


	//   ....[35]....
        /*02c4*/ 	.word	0x00008ce0
        /*02c8*/ 	.word	0x00000005
        /*02cc*/ 	.word	0x00000000
        /*02d0*/ 	.short	0x010a
        /*02d2*/ 	.byte	0x3f
	.zero		1


	//   ....[36]....
        /*02d4*/ 	.word	0x00008d60
        /*02d8*/ 	.word	0x00000007
        /*02dc*/ 	.word	0x00000000
        /*02e0*/ 	.short	0x010a
        /*02e2*/ 	.byte	0x3f
	.zero		1


	//   ....[37]....
        /*02e4*/ 	.word	0x00008df0
        /*02e8*/ 	.word	0x00000006
        /*02ec*/ 	.word	0x00000000
        /*02f0*/ 	.short	0x010a
        /*02f2*/ 	.byte	0x3f
	.zero		1


	//   ....[38]....
        /*02f4*/ 	.word	0x00008e80
        /*02f8*/ 	.word	0x00000009
        /*02fc*/ 	.word	0x00000000
        /*0300*/ 	.short	0x010a
        /*0302*/ 	.byte	0x3f
	.zero		1


	//   ....[39]....
        /*0304*/ 	.word	0x00008f10
        /*0308*/ 	.word	0x00000006
        /*030c*/ 	.word	0x00000000
        /*0310*/ 	.short	0x010a
        /*0312*/ 	.byte	0x3f
	.zero		1


	//   ....[40]....
        /*0314*/ 	.word	0x00008fa0
        /*0318*/ 	.word	0x00000009
        /*031c*/ 	.word	0x00000000
        /*0320*/ 	.short	0x010a
        /*0322*/ 	.byte	0x3f
	.zero		1


	//   ....[41]....
        /*0324*/ 	.word	0x00009030
        /*0328*/ 	.word	0x00000006
        /*032c*/ 	.word	0x00000000
        /*0330*/ 	.short	0x010a
        /*0332*/ 	.byte	0x3f
	.zero		1


	//   ....[42]....
        /*0334*/ 	.word	0x000090c0
        /*0338*/ 	.word	0x00000009
        /*033c*/ 	.word	0x00000000
        /*0340*/ 	.short	0x010a
        /*0342*/ 	.byte	0x3f
	.zero		1


	//   ....[43]....
        /*0344*/ 	.word	0x00009150
        /*0348*/ 	.word	0x00000006
        /*034c*/ 	.word	0x00000000
        /*0350*/ 	.short	0x010a
        /*0352*/ 	.byte	0x3f
	.zero		1


	//   ....[44]....
        /*0354*/ 	.word	0x000091e0
        /*0358*/ 	.word	0x00000003
        /*035c*/ 	.word	0x00000000
        /*0360*/ 	.short	0x010a
        /*0362*/ 	.byte	0x3f
	.zero		1


	//   ....[45]....
        /*0364*/ 	.word	0x00009250
        /*0368*/ 	.word	0x00000017
        /*036c*/ 	.word	0xfffffff8
        /*0370*/ 	.short	0x010a
        /*0372*/ 	.byte	0x3f
	.zero		1


	//   ....[46]....
        /*0374*/ 	.word	0x000092b0
        /*0378*/ 	.word	0x000000ce
        /*037c*/ 	.word	0x00000000
        /*0380*/ 	.short	0x010a
        /*0382*/ 	.byte	0x3f
	.zero		1


	//   ....[47]....
        /*0384*/ 	.word	0x00009310
        /*0388*/ 	.word	0x00000018
        /*038c*/ 	.word	0x00000008
        /*0390*/ 	.short	0x010a
        /*0392*/ 	.byte	0x3f
	.zero		1


	//   ....[48]....
        /*0394*/ 	.word	0x000093e0
        /*0398*/ 	.word	0x00000015
        /*039c*/ 	.word	0x00000050
        /*03a0*/ 	.short	0x010a
        /*03a2*/ 	.byte	0x3f
	.zero		1


	//   ....[49]....
        /*03a4*/ 	.word	0x000094c0
        /*03a8*/ 	.word	0x00000005
        /*03ac*/ 	.word	0x00000000
        /*03b0*/ 	.short	0x010a
        /*03b2*/ 	.byte	0x3f
	.zero		1


	//   ....[50]....
        /*03b4*/ 	.word	0x00009510
        /*03b8*/ 	.word	0x00000007
        /*03bc*/ 	.word	0x00000000
        /*03c0*/ 	.short	0x010a
        /*03c2*/ 	.byte	0x3f
	.zero		1


	//   ....[51]....
        /*03c4*/ 	.word	0x00009560
        /*03c8*/ 	.word	0x00000006
        /*03cc*/ 	.word	0x00000000
        /*03d0*/ 	.short	0x010a
        /*03d2*/ 	.byte	0x3f
	.zero		1


	//   ....[52]....
        /*03d4*/ 	.word	0x000095b0
        /*03d8*/ 	.word	0x00000009
        /*03dc*/ 	.word	0x00000000
        /*03e0*/ 	.short	0x010a
        /*03e2*/ 	.byte	0x3f
	.zero		1


	//   ....[53]....
        /*03e4*/ 	.word	0x00009600
        /*03e8*/ 	.word	0x00000006
        /*03ec*/ 	.word	0x00000000
        /*03f0*/ 	.short	0x010a
        /*03f2*/ 	.byte	0x3f
	.zero		1


	//   ....[54]....
        /*03f4*/ 	.word	0x00009650
        /*03f8*/ 	.word	0x00000009
        /*03fc*/ 	.word	0x00000000
        /*0400*/ 	.short	0x010a
        /*0402*/ 	.byte	0x3f
	.zero		1


	//   ....[55]....
        /*0404*/ 	.word	0x000096a0
        /*0408*/ 	.word	0x00000006
        /*040c*/ 	.word	0x00000000
        /*0410*/ 	.short	0x010a
        /*0412*/ 	.byte	0x3f
	.zero		1


	//   ....[56]....
        /*0414*/ 	.word	0x000096f0
        /*0418*/ 	.word	0x00000009
        /*041c*/ 	.word	0x00000000
        /*0420*/ 	.short	0x010a
        /*0422*/ 	.byte	0x3f
	.zero		1


	//   ....[57]....
        /*0424*/ 	.word	0x00009740
        /*0428*/ 	.word	0x00000006
        /*042c*/ 	.word	0x00000000
        /*0430*/ 	.short	0x010a
        /*0432*/ 	.byte	0x3f
	.zero		1


	//----- nvinfo : EIATTR_NUM_MBARRIERS
	.align		4
.L_28:
        /*0434*/ 	.byte	0x03, 0x38
        /*0436*/ 	.short	0x001a


	//----- nvinfo : EIATTR_EXIT_INSTR_OFFSETS
	.align		4
        /*0438*/ 	.byte	0x04, 0x1c
        /*043a*/ 	.short	(.L_30 - .L_29)


	//   ....[0]....
.L_29:
        /*043c*/ 	.word	0x00001440


	//   ....[1]....
        /*0440*/ 	.word	0x000014a0


	//   ....[2]....
        /*0444*/ 	.word	0x00007da0


	//   ....[3]....
        /*0448*/ 	.word	0x00007dd0


	//   ....[4]....
        /*044c*/ 	.word	0x00009230


	//----- nvinfo : EIATTR_MAX_THREADS
	.align		4
.L_30:
        /*0450*/ 	.byte	0x04, 0x05
        /*0452*/ 	.short	(.L_32 - .L_31)
.L_31:
        /*0454*/ 	.word	0x00000180
        /*0458*/ 	.word	0x00000001
        /*045c*/ 	.word	0x00000001


	//----- nvinfo : EIATTR_CRS_STACK_SIZE
	.align		4
.L_32:
        /*0460*/ 	.byte	0x04, 0x1e
        /*0462*/ 	.short	(.L_34 - .L_33)
.L_33:
        /*0464*/ 	.word	0x00000000


	//----- nvinfo : EIATTR_CBANK_PARAM_SIZE
	.align		4
.L_34:
        /*0468*/ 	.byte	0x03, 0x19
        /*046a*/ 	.short	0x0570


	//----- nvinfo : EIATTR_PARAM_CBANK
	.align		4
        /*046c*/ 	.byte	0x04, 0x0a
        /*046e*/ 	.short	(.L_36 - .L_35)
	.align		4
.L_35:
        /*0470*/ 	.word	index@(.nv.constant0._ZN7cutlass13device_kernelINS_4gemm6kernel13GemmUniversalIN4cute5tupleIJiiiiEEENS1_10collective13CollectiveMmaINS1_43MainloopSm90TmaGmmaWarpSpecializedSparseFP8ILi10ENS5_IJNS4_1CILi1EEENSA_ILi2EEESB_EEENS1_32KernelTmaWarpSpecializedPingpongEEENS5_IJNSA_ILi64EEENSA_ILi128EEESH_EEENS_12float_e4m3_tENS5_IJNS4_6LayoutINS5_IJiNS5_IJSC_iEEEiEEENS5_IJlNS5_IJSB_SC_EEElEEEEENSK_INS5_IJNS5_IJSG_iEEENS5_IJSH_iEEEiEEENS5_IJNS5_IJSH_NSA_ILi8192EEEEEENS5_IJSB_lEEElEEEEEEEESJ_NS5_IJlSB_lEEENS4_8TiledMMAINS4_8MMA_AtomIJNS4_4SM904GMMA6SPARSE32GMMA_64x128x64_F32E4M3E4M3_SS_TNILNS13_7ScaleInE1ELS16_1ELNS13_9SparseSelE0EEEEEENSK_INS5_IJSB_SB_SB_EEENS5_IJNSA_ILi0EEES1B_S1B_EEEEENS5_IJNS4_10UnderscoreES1E_S1E_EEEEENS4_23SM90_TMA_LOAD_MULTICASTENS4_14ComposedLayoutINS4_7SwizzleILi2ELi4ELi3EEENS4_25smem_sparse_ptr_flag_bitsILi2ELi8EEENSK_INS5_IJNS5_IJSB_NSA_ILi8EEEEEENS5_IJSC_SG_EEEEEENS5_IJNS5_IJS1B_SH_EEESN_EEEEEEEvNS4_8identityENS4_13SM90_TMA_LOADENS1I_INS1J_ILi3ELi4ELi3EEENS4_18smem_ptr_flag_bitsILi8EEENSK_INS5_IJS1N_SH_EEENS5_IJSH_SB_EEEEEEEvS1V_EENS_8epilogue10collective6detail29Sm90TmaWarpSpecializedAdapterINS26_15DefaultEpilogueIfNS5_IJSB_llEEES2A_NS25_6thread17LinearCombinationIfLi1EffLNS2B_9ScaleType4KindE0ELNS_15FloatRoundStyleE2EfEENS1_15EpilogueDefaultEEEEEvvEEEEvNT_6ParamsE)
        /*0474*/ 	.short	0x0210
        /*0476*/ 	.short	0x0570


	//----- nvinfo : EIATTR_SW_WAR
	.align		4
.L_36:
        /*0478*/ 	.byte	0x04, 0x36
        /*047a*/ 	.short	(.L_38 - .L_37)
.L_37:
        /*047c*/ 	.word	0x00000008
.L_38:


//--------------------- .nv.callgraph             --------------------------
	.section	.nv.callgraph,"",@"SHT_CUDA_CALLGRAPH"
	.align	4
	.sectionentsize	8
	.align		4
        /*0000*/ 	.word	0x00000000
	.align		4
        /*0004*/ 	.word	0xffffffff
	.align		4
        /*0008*/ 	.word	0x00000000
	.align		4
        /*000c*/ 	.word	0xfffffffe
	.align		4
        /*0010*/ 	.word	0x00000000
	.align		4
        /*0014*/ 	.word	0xfffffffd
	.align		4
        /*0018*/ 	.word	0x00000000
	.align		4
        /*001c*/ 	.word	0xfffffffc


//--------------------- .nv.constant4             --------------------------
	.section	.nv.constant4,"a",@progbits
	.align	8
	.align		8
.nv.constant4:
        /*0000*/ 	.dword	_ZN39_INTERNAL_638f2780_4_k_cu_b255d99f_37974cuda3std3__45__cpo5beginE
	.align		8
        /*0008*/ 	.dword	_ZN39_INTERNAL_638f2780_4_k_cu_b255d99f_37974cuda3std3__45__cpo3endE
	.align		8
        /*0010*/ 	.dword	_ZN39_INTERNAL_638f2780_4_k_cu_b255d99f_37974cuda3std3__45__cpo6cbeginE
	.align		8
        /*0018*/ 	.dword	_ZN39_INTERNAL_638f2780_4_k_cu_b255d99f_37974cuda3std3__45__cpo4cendE
	.align		8
        /*0020*/ 	.dword	_ZN39_INTERNAL_638f2780_4_k_cu_b255d99f_37974cuda3std3__441_GLOBAL__N__638f2780_4_k_cu_b255d99f_37976ignoreE
	.align		8
        /*0028*/ 	.dword	_ZN39_INTERNAL_638f2780_4_k_cu_b255d99f_37974cuda3std3__419piecewise_constructE
	.align		8
        /*0030*/ 	.dword	_ZN39_INTERNAL_638f2780_4_k_cu_b255d99f_37974cuda3std3__48in_placeE
	.align		8
        /*0038*/ 	.dword	_ZN39_INTERNAL_638f2780_4_k_cu_b255d99f_37974cuda3std6ranges3__45__cpo4swapE
	.align		8
        /*0040*/ 	.dword	_ZN39_INTERNAL_638f2780_4_k_cu_b255d99f_37974cuda3std6ranges3__45__cpo9iter_moveE
	.align		8
        /*0048*/ 	.dword	_ZN39_INTERNAL_638f2780_4_k_cu_b255d99f_37974cute7productE
	.align		8
        /*0050*/ 	.dword	_ZN39_INTERNAL_638f2780_4_k_cu_b255d99f_37974cute1_E


//--------------------- .text._ZN7cutlass13device_kernelINS_4gemm6kernel13GemmUniversalIN4cute5tupleIJiiiiEEENS1_10collective13CollectiveMmaINS1_43MainloopSm90TmaGmmaWarpSpecializedSparseFP8ILi10ENS5_IJNS4_1CILi1EEENSA_ILi2EEESB_EEENS1_32KernelTmaWarpSpecializedPingpongEEENS5_IJNSA_ILi64EEENSA_ILi128EEESH_EEENS_12float_e4m3_tENS5_IJNS4_6LayoutINS5_IJiNS5_IJSC_iEEEiEEENS5_IJlNS5_IJSB_SC_EEElEEEEENSK_INS5_IJNS5_IJSG_iEEENS5_IJSH_iEEEiEEENS5_IJNS5_IJSH_NSA_ILi8192EEEEEENS5_IJSB_lEEElEEEEEEEESJ_NS5_IJlSB_lEEENS4_8TiledMMAINS4_8MMA_AtomIJNS4_4SM904GMMA6SPARSE32GMMA_64x128x64_F32E4M3E4M3_SS_TNILNS13_7ScaleInE1ELS16_1ELNS13_9SparseSelE0EEEEEENSK_INS5_IJSB_SB_SB_EEENS5_IJNSA_ILi0EEES1B_S1B_EEEEENS5_IJNS4_10UnderscoreES1E_S1E_EEEEENS4_23SM90_TMA_LOAD_MULTICASTENS4_14ComposedLayoutINS4_7SwizzleILi2ELi4ELi3EEENS4_25smem_sparse_ptr_flag_bitsILi2ELi8EEENSK_INS5_IJNS5_IJSB_NSA_ILi8EEEEEENS5_IJSC_SG_EEEEEENS5_IJNS5_IJS1B_SH_EEESN_EEEEEEEvNS4_8identityENS4_13SM90_TMA_LOADENS1I_INS1J_ILi3ELi4ELi3EEENS4_18smem_ptr_flag_bitsILi8EEENSK_INS5_IJS1N_SH_EEENS5_IJSH_SB_EEEEEEEvS1V_EENS_8epilogue10collective6detail29Sm90TmaWarpSpecializedAdapterINS26_15DefaultEpilogueIfNS5_IJSB_llEEES2A_NS25_6thread17LinearCombinationIfLi1EffLNS2B_9ScaleType4KindE0ELNS_15FloatRoundStyleE2EfEENS1_15EpilogueDefaultEEEEEvvEEEEvNT_6ParamsE --------------------------
	.section	.text._ZN7cutlass13device_kernelINS_4gemm6kernel13GemmUniversalIN4cute5tupleIJiiiiEEENS1_10collective13CollectiveMmaINS1_43MainloopSm90TmaGmmaWarpSpecializedSparseFP8ILi10ENS5_IJNS4_1CILi1EEENSA_ILi2EEESB_EEENS1_32KernelTmaWarpSpecializedPingpongEEENS5_IJNSA_ILi64EEENSA_ILi128EEESH_EEENS_12float_e4m3_tENS5_IJNS4_6LayoutINS5_IJiNS5_IJSC_iEEEiEEENS5_IJlNS5_IJSB_SC_EEElEEEEENSK_INS5_IJNS5_IJSG_iEEENS5_IJSH_iEEEiEEENS5_IJNS5_IJSH_NSA_ILi8192EEEEEENS5_IJSB_lEEElEEEEEEEESJ_NS5_IJlSB_lEEENS4_8TiledMMAINS4_8MMA_AtomIJNS4_4SM904GMMA6SPARSE32GMMA_64x128x64_F32E4M3E4M3_SS_TNILNS13_7ScaleInE1ELS16_1ELNS13_9SparseSelE0EEEEEENSK_INS5_IJSB_SB_SB_EEENS5_IJNSA_ILi0EEES1B_S1B_EEEEENS5_IJNS4_10UnderscoreES1E_S1E_EEEEENS4_23SM90_TMA_LOAD_MULTICASTENS4_14ComposedLayoutINS4_7SwizzleILi2ELi4ELi3EEENS4_25smem_sparse_ptr_flag_bitsILi2ELi8EEENSK_INS5_IJNS5_IJSB_NSA_ILi8EEEEEENS5_IJSC_SG_EEEEEENS5_IJNS5_IJS1B_SH_EEESN_EEEEEEEvNS4_8identityENS4_13SM90_TMA_LOADENS1I_INS1J_ILi3ELi4ELi3EEENS4_18smem_ptr_flag_bitsILi8EEENSK_INS5_IJS1N_SH_EEENS5_IJSH_SB_EEEEEEEvS1V_EENS_8epilogue10collective6detail29Sm90TmaWarpSpecializedAdapterINS26_15DefaultEpilogueIfNS5_IJSB_llEEES2A_NS25_6thread17LinearCombinationIfLi1EffLNS2B_9ScaleType4KindE0ELNS_15FloatRoundStyleE2EfEENS1_15EpilogueDefaultEEEEEvvEEEEvNT_6ParamsE,"ax",@progbits
	.align	128
.text._ZN7cutlass13device_kernelINS_4gemm6kernel13GemmUniversalIN4cute5tupleIJiiiiEEENS1_10collective13CollectiveMmaINS1_43MainloopSm90TmaGmmaWarpSpecializedSparseFP8ILi10ENS5_IJNS4_1CILi1EEENSA_ILi2EEESB_EEENS1_32KernelTmaWarpSpecializedPingpongEEENS5_IJNSA_ILi64EEENSA_ILi128EEESH_EEENS_12float_e4m3_tENS5_IJNS4_6LayoutINS5_IJiNS5_IJSC_iEEEiEEENS5_IJlNS5_IJSB_SC_EEElEEEEENSK_INS5_IJNS5_IJSG_iEEENS5_IJSH_iEEEiEEENS5_IJNS5_IJSH_NSA_ILi8192EEEEEENS5_IJSB_lEEElEEEEEEEESJ_NS5_IJlSB_lEEENS4_8TiledMMAINS4_8MMA_AtomIJNS4_4SM904GMMA6SPARSE32GMMA_64x128x64_F32E4M3E4M3_SS_TNILNS13_7ScaleInE1ELS16_1ELNS13_9SparseSelE0EEEEEENSK_INS5_IJSB_SB_SB_EEENS5_IJNSA_ILi0EEES1B_S1B_EEEEENS5_IJNS4_10UnderscoreES1E_S1E_EEEEENS4_23SM90_TMA_LOAD_MULTICASTENS4_14ComposedLayoutINS4_7SwizzleILi2ELi4ELi3EEENS4_25smem_sparse_ptr_flag_bitsILi2ELi8EEENSK_INS5_IJNS5_IJSB_NSA_ILi8EEEEEENS5_IJSC_SG_EEEEEENS5_IJNS5_IJS1B_SH_EEESN_EEEEEEEvNS4_8identityENS4_13SM90_TMA_LOADENS1I_INS1J_ILi3ELi4ELi3EEENS4_18smem_ptr_flag_bitsILi8EEENSK_INS5_IJS1N_SH_EEENS5_IJSH_SB_EEEEEEEvS1V_EENS_8epilogue10collective6detail29Sm90TmaWarpSpecializedAdapterINS26_15DefaultEpilogueIfNS5_IJSB_llEEES2A_NS25_6thread17LinearCombinationIfLi1EffLNS2B_9ScaleType4KindE0ELNS_15FloatRoundStyleE2EfEENS1_15EpilogueDefaultEEEEEvvEEEEvNT_6ParamsE:
        .type           _ZN7cutlass13device_kernelINS_4gemm6kernel13GemmUniversalIN4cute5tupleIJiiiiEEENS1_10collective13CollectiveMmaINS1_43MainloopSm90TmaGmmaWarpSpecializedSparseFP8ILi10ENS5_IJNS4_1CILi1EEENSA_ILi2EEESB_EEENS1_32KernelTmaWarpSpecializedPingpongEEENS5_IJNSA_ILi64EEENSA_ILi128EEESH_EEENS_12float_e4m3_tENS5_IJNS4_6LayoutINS5_IJiNS5_IJSC_iEEEiEEENS5_IJlNS5_IJSB_SC_EEElEEEEENSK_INS5_IJNS5_IJSG_iEEENS5_IJSH_iEEEiEEENS5_IJNS5_IJSH_NSA_ILi8192EEEEEENS5_IJSB_lEEElEEEEEEEESJ_NS5_IJlSB_lEEENS4_8TiledMMAINS4_8MMA_AtomIJNS4_4SM904GMMA6SPARSE32GMMA_64x128x64_F32E4M3E4M3_SS_TNILNS13_7ScaleInE1ELS16_1ELNS13_9SparseSelE0EEEEEENSK_INS5_IJSB_SB_SB_EEENS5_IJNSA_ILi0EEES1B_S1B_EEEEENS5_IJNS4_10UnderscoreES1E_S1E_EEEEENS4_23SM90_TMA_LOAD_MULTICASTENS4_14ComposedLayoutINS4_7SwizzleILi2ELi4ELi3EEENS4_25smem_sparse_ptr_flag_bitsILi2ELi8EEENSK_INS5_IJNS5_IJSB_NSA_ILi8EEEEEENS5_IJSC_SG_EEEEEENS5_IJNS5_IJS1B_SH_EEESN_EEEEEEEvNS4_8identityENS4_13SM90_TMA_LOADENS1I_INS1J_ILi3ELi4ELi3EEENS4_18smem_ptr_flag_bitsILi8EEENSK_INS5_IJS1N_SH_EEENS5_IJSH_SB_EEEEEEEvS1V_EENS_8epilogue10collective6detail29Sm90TmaWarpSpecializedAdapterINS26_15DefaultEpilogueIfNS5_IJSB_llEEES2A_NS25_6thread17LinearCombinationIfLi1EffLNS2B_9ScaleType4KindE0ELNS_15FloatRoundStyleE2EfEENS1_15EpilogueDefaultEEEEEvvEEEEvNT_6ParamsE,@function
        .size           _ZN7cutlass13device_kernelINS_4gemm6kernel13GemmUniversalIN4cute5tupleIJiiiiEEENS1_10collective13CollectiveMmaINS1_43MainloopSm90TmaGmmaWarpSpecializedSparseFP8ILi10ENS5_IJNS4_1CILi1EEENSA_ILi2EEESB_EEENS1_32KernelTmaWarpSpecializedPingpongEEENS5_IJNSA_ILi64EEENSA_ILi128EEESH_EEENS_12float_e4m3_tENS5_IJNS4_6LayoutINS5_IJiNS5_IJSC_iEEEiEEENS5_IJlNS5_IJSB_SC_EEElEEEEENSK_INS5_IJNS5_IJSG_iEEENS5_IJSH_iEEEiEEENS5_IJNS5_IJSH_NSA_ILi8192EEEEEENS5_IJSB_lEEElEEEEEEEESJ_NS5_IJlSB_lEEENS4_8TiledMMAINS4_8MMA_AtomIJNS4_4SM904GMMA6SPARSE32GMMA_64x128x64_F32E4M3E4M3_SS_TNILNS13_7ScaleInE1ELS16_1ELNS13_9SparseSelE0EEEEEENSK_INS5_IJSB_SB_SB_EEENS5_IJNSA_ILi0EEES1B_S1B_EEEEENS5_IJNS4_10UnderscoreES1E_S1E_EEEEENS4_23SM90_TMA_LOAD_MULTICASTENS4_14ComposedLayoutINS4_7SwizzleILi2ELi4ELi3EEENS4_25smem_sparse_ptr_flag_bitsILi2ELi8EEENSK_INS5_IJNS5_IJSB_NSA_ILi8EEEEEENS5_IJSC_SG_EEEEEENS5_IJNS5_IJS1B_SH_EEESN_EEEEEEEvNS4_8identityENS4_13SM90_TMA_LOADENS1I_INS1J_ILi3ELi4ELi3EEENS4_18smem_ptr_flag_bitsILi8EEENSK_INS5_IJS1N_SH_EEENS5_IJSH_SB_EEEEEEEvS1V_EENS_8epilogue10collective6detail29Sm90TmaWarpSpecializedAdapterINS26_15DefaultEpilogueIfNS5_IJSB_llEEES2A_NS25_6thread17LinearCombinationIfLi1EffLNS2B_9ScaleType4KindE0ELNS_15FloatRoundStyleE2EfEENS1_15EpilogueDefaultEEEEEvvEEEEvNT_6ParamsE,(.L_x_207 - _ZN7cutlass13device_kernelINS_4gemm6kernel13GemmUniversalIN4cute5tupleIJiiiiEEENS1_10collective13CollectiveMmaINS1_43MainloopSm90TmaGmmaWarpSpecializedSparseFP8ILi10ENS5_IJNS4_1CILi1EEENSA_ILi2EEESB_EEENS1_32KernelTmaWarpSpecializedPingpongEEENS5_IJNSA_ILi64EEENSA_ILi128EEESH_EEENS_12float_e4m3_tENS5_IJNS4_6LayoutINS5_IJiNS5_IJSC_iEEEiEEENS5_IJlNS5_IJSB_SC_EEElEEEEENSK_INS5_IJNS5_IJSG_iEEENS5_IJSH_iEEEiEEENS5_IJNS5_IJSH_NSA_ILi8192EEEEEENS5_IJSB_lEEElEEEEEEEESJ_NS5_IJlSB_lEEENS4_8TiledMMAINS4_8MMA_AtomIJNS4_4SM904GMMA6SPARSE32GMMA_64x128x64_F32E4M3E4M3_SS_TNILNS13_7ScaleInE1ELS16_1ELNS13_9SparseSelE0EEEEEENSK_INS5_IJSB_SB_SB_EEENS5_IJNSA_ILi0EEES1B_S1B_EEEEENS5_IJNS4_10UnderscoreES1E_S1E_EEEEENS4_23SM90_TMA_LOAD_MULTICASTENS4_14ComposedLayoutINS4_7SwizzleILi2ELi4ELi3EEENS4_25smem_sparse_ptr_flag_bitsILi2ELi8EEENSK_INS5_IJNS5_IJSB_NSA_ILi8EEEEEENS5_IJSC_SG_EEEEEENS5_IJNS5_IJS1B_SH_EEESN_EEEEEEEvNS4_8identityENS4_13SM90_TMA_LOADENS1I_INS1J_ILi3ELi4ELi3EEENS4_18smem_ptr_flag_bitsILi8EEENSK_INS5_IJS1N_SH_EEENS5_IJSH_SB_EEEEEEEvS1V_EENS_8epilogue10collective6detail29Sm90TmaWarpSpecializedAdapterINS26_15DefaultEpilogueIfNS5_IJSB_llEEES2A_NS25_6thread17LinearCombinationIfLi1EffLNS2B_9ScaleType4KindE0ELNS_15FloatRoundStyleE2EfEENS1_15EpilogueDefaultEEEEEvvEEEEvNT_6ParamsE)
        .other          _ZN7cutlass13device_kernelINS_4gemm6kernel13GemmUniversalIN4cute5tupleIJiiiiEEENS1_10collective13CollectiveMmaINS1_43MainloopSm90TmaGmmaWarpSpecializedSparseFP8ILi10ENS5_IJNS4_1CILi1EEENSA_ILi2EEESB_EEENS1_32KernelTmaWarpSpecializedPingpongEEENS5_IJNSA_ILi64EEENSA_ILi128EEESH_EEENS_12float_e4m3_tENS5_IJNS4_6LayoutINS5_IJiNS5_IJSC_iEEEiEEENS5_IJlNS5_IJSB_SC_EEElEEEEENSK_INS5_IJNS5_IJSG_iEEENS5_IJSH_iEEEiEEENS5_IJNS5_IJSH_NSA_ILi8192EEEEEENS5_IJSB_lEEElEEEEEEEESJ_NS5_IJlSB_lEEENS4_8TiledMMAINS4_8MMA_AtomIJNS4_4SM904GMMA6SPARSE32GMMA_64x128x64_F32E4M3E4M3_SS_TNILNS13_7ScaleInE1ELS16_1ELNS13_9SparseSelE0EEEEEENSK_INS5_IJSB_SB_SB_EEENS5_IJNSA_ILi0EEES1B_S1B_EEEEENS5_IJNS4_10UnderscoreES1E_S1E_EEEEENS4_23SM90_TMA_LOAD_MULTICASTENS4_14ComposedLayoutINS4_7SwizzleILi2ELi4ELi3EEENS4_25smem_sparse_ptr_flag_bitsILi2ELi8EEENSK_INS5_IJNS5_IJSB_NSA_ILi8EEEEEENS5_IJSC_SG_EEEEEENS5_IJNS5_IJS1B_SH_EEESN_EEEEEEEvNS4_8identityENS4_13SM90_TMA_LOADENS1I_INS1J_ILi3ELi4ELi3EEENS4_18smem_ptr_flag_bitsILi8EEENSK_INS5_IJS1N_SH_EEENS5_IJSH_SB_EEEEEEEvS1V_EENS_8epilogue10collective6detail29Sm90TmaWarpSpecializedAdapterINS26_15DefaultEpilogueIfNS5_IJSB_llEEES2A_NS25_6thread17LinearCombinationIfLi1EffLNS2B_9ScaleType4KindE0ELNS_15FloatRoundStyleE2EfEENS1_15EpilogueDefaultEEEEEvvEEEEvNT_6ParamsE,@"STO_CUDA_ENTRY STV_DEFAULT"
_ZN7cutlass13device_kernelINS_4gemm6kernel13GemmUniversalIN4cute5tupleIJiiiiEEENS1_10collective13CollectiveMmaINS1_43MainloopSm90TmaGmmaWarpSpecializedSparseFP8ILi10ENS5_IJNS4_1CILi1EEENSA_ILi2EEESB_EEENS1_32KernelTmaWarpSpecializedPingpongEEENS5_IJNSA_ILi64EEENSA_ILi128EEESH_EEENS_12float_e4m3_tENS5_IJNS4_6LayoutINS5_IJiNS5_IJSC_iEEEiEEENS5_IJlNS5_IJSB_SC_EEElEEEEENSK_INS5_IJNS5_IJSG_iEEENS5_IJSH_iEEEiEEENS5_IJNS5_IJSH_NSA_ILi8192EEEEEENS5_IJSB_lEEElEEEEEEEESJ_NS5_IJlSB_lEEENS4_8TiledMMAINS4_8MMA_AtomIJNS4_4SM904GMMA6SPARSE32GMMA_64x128x64_F32E4M3E4M3_SS_TNILNS13_7ScaleInE1ELS16_1ELNS13_9SparseSelE0EEEEEENSK_INS5_IJSB_SB_SB_EEENS5_IJNSA_ILi0EEES1B_S1B_EEEEENS5_IJNS4_10UnderscoreES1E_S1E_EEEEENS4_23SM90_TMA_LOAD_MULTICASTENS4_14ComposedLayoutINS4_7SwizzleILi2ELi4ELi3EEENS4_25smem_sparse_ptr_flag_bitsILi2ELi8EEENSK_INS5_IJNS5_IJSB_NSA_ILi8EEEEEENS5_IJSC_SG_EEEEEENS5_IJNS5_IJS1B_SH_EEESN_EEEEEEEvNS4_8identityENS4_13SM90_TMA_LOADENS1I_INS1J_ILi3ELi4ELi3EEENS4_18smem_ptr_flag_bitsILi8EEENSK_INS5_IJS1N_SH_EEENS5_IJSH_SB_EEEEEEEvS1V_EENS_8epilogue10collective6detail29Sm90TmaWarpSpecializedAdapterINS26_15DefaultEpilogueIfNS5_IJSB_llEEES2A_NS25_6thread17LinearCombinationIfLi1EffLNS2B_9ScaleType4KindE0ELNS_15FloatRoundStyleE2EfEENS1_15EpilogueDefaultEEEEEvvEEEEvNT_6ParamsE:
[----:B------:R-:W-:Y:S01]  /*0000*/  LDC R1, c[0x0][0x28] ;  /* 0x00000a00ff017b82 */ /* 0x000fe20000000800 */
[----:B------:R-:W0:Y:S01]  /*0010*/  S2R R10, SR_TID.X ;  /* 0x00000000000a7919 */ /* 0x000e220000002100 */
[----:B------:R-:W-:Y:S01]  /*0020*/  ELECT P0, URZ, PT ;  /* 0x00000000003f782f */ /* 0x000fe20003800000 */
[----:B------:R-:W-:Y:S01]  /*0030*/  BSSY B0, `(.L_x_0) ;  /* 0x0000012000007945 */ /* 0x000fe20003800000 */
[--C-:B0-----:R-:W-:Y:S02]  /*0040*/  SHF.R.U32.HI R0, RZ, 0x5, R10.reuse ;  /* 0x00000005ff007819 */ /* 0x101fe4000001160a */
[----:B------:R-:W-:-:S03]  /*0050*/  SHF.R.U32.HI R4, RZ, 0x7, R10 ;  /* 0x00000007ff047819 */ /* 0x000fc6000001160a */
[----:B------:R-:W0:Y:S04]  /*0060*/  SHFL.IDX PT, R2, R0, RZ, 0x1f ;  /* 0x00001fff00027589 */ /* 0x000e2800000e0000 */
[----:B------:R1:W2:Y:S01]  /*0070*/  SHFL.IDX PT, R5, R4, RZ, 0x1f ;  /* 0x00001fff04057589 */ /* 0x0002a200000e0000 */
[----:B0-----:R-:W-:-:S13]  /*0080*/  ISETP.NE.OR P0, PT, R2, RZ, !P0 ;  /* 0x000000ff0200720c */ /* 0x001fda0004705670 */
[----:B-12---:R-:W-:Y:S05]  /*0090*/  @P0 BRA `(.L_x_1) ;  /* 0x00000000002c0947 */ /* 0x006fea0003800000 */
[----:B------:R-:W-:Y:S02]  /*00a0*/  ULDC.64 UR4, c[0x0][0x198] ;  /* 0x0000660000047ab9 */ /* 0x000fe40000000a00 */
[----:B------:R-:W-:Y:S02]  /*00b0*/  UIADD3 UR6, UP0, UR4, 0xf0, URZ ;  /* 0x000000f004067890 */ /* 0x000fe4000ff1e03f */
[----:B------:R-:W-:Y:S02]  /*00c0*/  UIADD3 UR8, UP1, UR4, 0x1f0, URZ ;  /* 0x000001f004087890 */ /* 0x000fe4000ff3e03f */
[----:B------:R-:W-:Y:S02]  /*00d0*/  UIADD3 UR4, UP2, UR4, 0x2f0, URZ ;  /* 0x000002f004047890 */ /* 0x000fe4000ff5e03f */
[----:B------:R-:W-:Y:S02]  /*00e0*/  UIADD3.X UR7, URZ, UR5, URZ, UP0, !UPT ;  /* 0x000000053f077290 */ /* 0x000fe400087fe43f */
[----:B------:R-:W-:-:S02]  /*00f0*/  UIADD3.X UR9, URZ, UR5, URZ, UP1, !UPT ;  /* 0x000000053f097290 */ /* 0x000fc40008ffe43f */
[----:B------:R-:W-:-:S05]  /*0100*/  UIADD3.X UR5, URZ, UR5, URZ, UP2, !UPT ;  /* 0x000000053f057290 */ /* 0x000fca00097fe43f */
[----:B------:R0:W-:Y:S02]  /*0110*/  UTMACCTL.PF [UR6] ;  /* 0x00000000060079b9 */ /* 0x0001e40008040000 */
[----:B------:R0:W-:Y:S02]  /*0120*/  UTMACCTL.PF [UR8] ;  /* 0x00000000080079b9 */ /* 0x0001e40008040000 */
[----:B------:R0:W-:Y:S02]  /*0130*/  UTMACCTL.PF [UR4] ;  /* 0x00000000040079b9 */ /* 0x0001e40008040000 */
[----:B0-----:R-:W-:Y:S01]  /*0140*/  NOP ;  /* 0x0000000000007918 */ /* 0x001fe20000000000 */
.L_x_1:
[----:B------:R-:W-:Y:S05]  /*0150*/  BSYNC B0 ;  /* 0x0000000000007941 */ /* 0x000fea0003800000 */
.L_x_0:
[----:B------:R-:W0:Y:S01]  /*0160*/  SHFL.IDX PT, R6, R0, RZ, 0x1f ;  /* 0x00001fff00067589 */ /* 0x000e2200000e0000 */
[----:B------:R-:W-:Y:S02]  /*0170*/  SHF.R.S32.HI R3, RZ, 0x1f, R10 ;  /* 0x0000001fff037819 */ /* 0x000fe4000001140a */
[----:B0-----:R-:W-:-:S13]  /*0180*/  ISETP.NE.AND P0, PT, R6, RZ, PT ;  /* 0x000000ff0600720c */ /* 0x001fda0003f05270 */
[----:B------:R-:W-:Y:S05]  /*0190*/  @P0 BRA `(.L_x_2) ;  /* 0x0000000000940947 */ /* 0x000fea0003800000 */
[----:B------:R-:W-:Y:S01]  /*01a0*/  ELECT P0, URZ, PT ;  /* 0x00000000003f782f */ /* 0x000fe20003800000 */
[----:B------:R-:W-:-:S12]  /*01b0*/  BSSY B0, `(.L_x_2) ;  /* 0x0000023000007945 */ /* 0x000fd80003800000 */
[----:B------:R-:W-:Y:S05]  /*01c0*/  @!P0 BRA `(.L_x_3) ;  /* 0x0000000000848947 */ /* 0x000fea0003800000 */
[----:B------:R-:W0:Y:S01]  /*01d0*/  S2UR UR8, SR_CgaCtaId ;  /* 0x00000000000879c3 */ /* 0x000e220000008800 */
[----:B------:R-:W-:Y:S01]  /*01e0*/  UMOV UR4, 0x400 ;  /* 0x0000040000047882 */ /* 0x000fe20000000000 */
[----:B------:R-:W-:Y:S01]  /*01f0*/  UMOV UR5, 0x1 ;  /* 0x0000000100057882 */ /* 0x000fe20000000000 */
[----:B------:R-:W-:Y:S02]  /*0200*/  UMOV UR6, 0x2 ;  /* 0x0000000200067882 */ /* 0x000fe40000000000 */
[----:B------:R-:W-:-:S04]  /*0210*/  UIADD3 UR6, -UR6, 0x100000, URZ ;  /* 0x0010000006067890 */ /* 0x000fc8000fffe13f */
[----:B------:R-:W-:Y:S02]  /*0220*/  USHF.L.U32 UR7, UR6, 0xb, URZ ;  /* 0x0000000b06077899 */ /* 0x000fe4000800063f */
[----:B------:R-:W-:Y:S02]  /*0230*/  USHF.L.U32 UR6, UR6, 0x1, URZ ;  /* 0x0000000106067899 */ /* 0x000fe4000800063f */
[----:B0-----:R-:W-:Y:S02]  /*0240*/  ULEA UR8, UR8, UR4, 0x18 ;  /* 0x0000000408087291 */ /* 0x001fe4000f8ec03f */
[----:B------:R-:W-:-:S04]  /*0250*/  UIADD3 UR4, -UR5, 0x100000, URZ ;  /* 0x0010000005047890 */ /* 0x000fc8000fffe13f */
[----:B------:R-:W-:Y:S02]  /*0260*/  USHF.L.U32 UR5, UR4, 0xb, URZ ;  /* 0x0000000b04057899 */ /* 0x000fe4000800063f */
[----:B------:R-:W-:Y:S01]  /*0270*/  USHF.L.U32 UR4, UR4, 0x1, URZ ;  /* 0x0000000104047899 */ /* 0x000fe2000800063f */
[----:B------:R-:W0:Y:S11]  /*0280*/  FENCE.VIEW.ASYNC.S ;  /* 0x00000000000073c6 */ /* 0x000e360000000000 */
[----:B0-----:R0:W1:Y:S01]  /*0290*/  SYNCS.EXCH.64 URZ, [UR8], UR4 ;  /* 0x00000004083f75b2 */ /* 0x0010620008000100 */
[----:B------:R0:W2:Y:S01]  /*02a0*/  SYNCS.EXCH.64 URZ, [UR8+0x50], UR6 ;  /* 0x00005006083f75b2 */ /* 0x0000a20008000100 */
[----:B------:R0:W3:Y:S01]  /*02b0*/  SYNCS.EXCH.64 URZ, [UR8+0x8], UR4 ;  /* 0x00000804083f75b2 */ /* 0x0000e20008000100 */
[----:B------:R0:W4:Y:S01]  /*02c0*/  SYNCS.EXCH.64 URZ, [UR8+0x58], UR6 ;  /* 0x00005806083f75b2 */ /* 0x0001220008000100 */
[----:B------:R0:W0:Y:S01]  /*02d0*/  SYNCS.EXCH.64 URZ, [UR8+0x10], UR4 ;  /* 0x00001004083f75b2 */ /* 0x0000220008000100 */
        /* <DEDUP_REMOVED lines=15> */
[----:B------:R-:W-:Y:S01]  /*03d0*/  NOP ;  /* 0x0000000000007918 */ /* 0x000fe20000000000 */
.L_x_3:
[----:B0-----:R-:W-:Y:S05]  /*03e0*/  BSYNC B0 ;  /* 0x0000000000007941 */ /* 0x001fea0003800000 */
.L_x_2:
[----:B------:R-:W0:Y:S01]  /*03f0*/  SHFL.IDX PT, R12, R0, RZ, 0x1f ;  /* 0x00001fff000c7589 */ /* 0x000e2200000e0000 */
[----:B------:R-:W-:Y:S01]  /*0400*/  LEA.HI R3, R3, R10, RZ, 0x7 ;  /* 0x0000000a03037211 */ /* 0x000fe200078f38ff */
[----:B------:R-:W5:Y:S01]  /*0410*/  S2UR UR12, SR_CTAID.X ;  /* 0x00000000000c79c3 */ /* 0x000f620000002500 */
[----:B------:R-:W-:Y:S01]  /*0420*/  ELECT P0, URZ, PT ;  /* 0x00000000003f782f */ /* 0x000fe20003800000 */
[----:B------:R-:W1:Y:S01]  /*0430*/  SHFL.IDX PT, R9, R0, RZ, 0x1f ;  /* 0x00001fff00097589 */ /* 0x000e6200000e0000 */
[----:B------:R-:W-:Y:S02]  /*0440*/  LOP3.LUT R3, R3, 0xffffff80, RZ, 0xc0, !PT ;  /* 0xffffff8003037812 */ /* 0x000fe400078ec0ff */
[----:B------:R-:W-:Y:S01]  /*0450*/  ELECT P1, URZ, PT ;  /* 0x00000000003f782f */ /* 0x000fe20003820000 */
[----:B------:R-:W-:Y:S01]  /*0460*/  NOP ;  /* 0x0000000000007918 */ /* 0x000fe20000000000 */
[----:B------:R-:W2:Y:S01]  /*0470*/  S2R R16, SR_CTAID.Y ;  /* 0x0000000000107919 */ /* 0x000ea20000002600 */
[----:B------:R-:W-:Y:S01]  /*0480*/  ULDC UR4, c[0x0][0x150] ;  /* 0x0000540000047ab9 */ /* 0x000fe20000000800 */
[----:B------:R-:W-:Y:S01]  /*0490*/  IMAD.IADD R11, R10, 0x1, -R3 ;  /* 0x000000010a0b7824 */ /* 0x000fe200078e0a03 */
[----:B------:R-:W3:Y:S01]  /*04a0*/  LDC R25, c[0x0][0x148] ;  /* 0x00005200ff197b82 */ /* 0x000ee20000000800 */
[----:B------:R2:W4:Y:S01]  /*04b0*/  SHFL.IDX PT, R13, R4, RZ, 0x1f ;  /* 0x00001fff040d7589 */ /* 0x00052200000e0000 */
[----:B------:R-:W-:Y:S01]  /*04c0*/  UMOV UR11, 0x80 ;  /* 0x00000080000b7882 */ /* 0x000fe20000000000 */
[----:B------:R-:W-:Y:S01]  /*04d0*/  NOP ;  /* 0x0000000000007918 */ /* 0x000fe20000000000 */
[----:B------:R-:W-:Y:S01]  /*04e0*/  SHF.R.S32.HI R22, RZ, 0x1f, R11 ;  /* 0x0000001fff167819 */ /* 0x000fe2000001140b */
[C---:B------:R-:W-:Y:S01]  /*04f0*/  VIADD R38, R5.reuse, 0xffffffff ;  /* 0xffffffff05267836 */ /* 0x040fe20000000000 */
[----:B------:R-:W-:-:S02]  /*0500*/  ISETP.NE.AND P2, PT, R5, RZ, PT ;  /* 0x000000ff0500720c */ /* 0x000fc40003f45270 */
[----:B------:R-:W-:Y:S02]  /*0510*/  LEA.HI R3, R22, R11, RZ, 0x3 ;  /* 0x0000000b16037211 */ /* 0x000fe400078f18ff */
[----:B------:R-:W-:Y:S02]  /*0520*/  ISETP.GE.U32.AND P5, PT, R38, 0x2, PT ;  /* 0x000000022600780c */ /* 0x000fe40003fa6070 */
[--C-:B------:R-:W-:Y:S02]  /*0530*/  SHF.R.S32.HI R7, RZ, 0x3, R3.reuse ;  /* 0x00000003ff077819 */ /* 0x100fe40000011403 */
[----:B0-----:R-:W-:Y:S02]  /*0540*/  ISETP.NE.OR P0, PT, R12, RZ, !P0 ;  /* 0x000000ff0c00720c */ /* 0x001fe40004705670 */
[----:B------:R-:W-:Y:S01]  /*0550*/  SHF.R.S32.HI R8, RZ, 0x1f, R3 ;  /* 0x0000001fff087819 */ /* 0x000fe20000011403 */
[----:B------:R-:W0:Y:S01]  /*0560*/  LDC R12, c[0x0][0x140] ;  /* 0x00005000ff0c7b82 */ /* 0x000e220000000800 */
[----:B-1----:R-:W-:-:S02]  /*0570*/  ISETP.NE.OR P1, PT, R9, RZ, !P1 ;  /* 0x000000ff0900720c */ /* 0x002fc40004f25670 */
[----:B------:R-:W-:Y:S02]  /*0580*/  LEA.HI R8, R8, R7, RZ, 0x2 ;  /* 0x0000000708087211 */ /* 0x000fe400078f10ff */
[----:B-----5:R-:W-:Y:S02]  /*0590*/  I2FP.F32.U32 R0, UR12 ;  /* 0x0000000c00007c45 */ /* 0x020fe40008201000 */
[----:B------:R-:W-:Y:S01]  /*05a0*/  LOP3.LUT R8, R8, 0xfffffffc, RZ, 0xc0, !PT ;  /* 0xfffffffc08087812 */ /* 0x000fe200078ec0ff */
[----:B------:R-:W1:Y:S01]  /*05b0*/  LDC R9, c[0x0][0x144] ;  /* 0x00005100ff097b82 */ /* 0x000e620000000800 */
[----:B------:R-:W-:Y:S01]  /*05c0*/  SHF.R.S32.HI R3, RZ, 0x1f, R2 ;  /* 0x0000001fff037819 */ /* 0x000fe20000011402 */
[----:B------:R-:W-:Y:S01]  /*05d0*/  VOTEU.ALL UP0, P0 ;  /* 0x00000000003f7886 */ /* 0x000fe20000000000 */
[----:B------:R-:W-:Y:S01]  /*05e0*/  FMUL R0, R0, UR4 ;  /* 0x0000000400007c20 */ /* 0x000fe20008400000 */
[----:B--2---:R-:W-:Y:S01]  /*05f0*/  I2FP.F32.U32 R4, R16 ;  /* 0x0000001000047245 */ /* 0x004fe20000201000 */
[----:B------:R-:W-:Y:S01]  /*0600*/  ULDC UR4, c[0x0][0x154] ;  /* 0x0000550000047ab9 */ /* 0x000fe20000000800 */
[----:B------:R-:W-:Y:S01]  /*0610*/  VOTEU.ALL UP1, P1 ;  /* 0x00000000003f7886 */ /* 0x000fe20000820000 */
[----:B------:R-:W-:Y:S01]  /*0620*/  IMAD.IADD R8, R7, 0x1, -R8 ;  /* 0x0000000107087824 */ /* 0x000fe200078e0a08 */
[----:B------:R-:W2:Y:S01]  /*0630*/  @!UP0 S2UR UR7, SR_CgaCtaId ;  /* 0x00000000000789c3 */ /* 0x000ea20000008800 */
[----:B------:R-:W-:Y:S01]  /*0640*/  SHF.R.S32.HI R7, RZ, 0x1f, R6 ;  /* 0x0000001fff077819 */ /* 0x000fe20000011406 */
[----:B------:R-:W-:Y:S01]  /*0650*/  FMUL R4, R4, UR4 ;  /* 0x0000000404047c20 */ /* 0x000fe20008400000 */
[----:B------:R-:W-:Y:S01]  /*0660*/  LEA.HI R3, R3, R2, RZ, 0x2 ;  /* 0x0000000203037211 */ /* 0x000fe200078f10ff */
[----:B------:R-:W5:Y:S01]  /*0670*/  F2I.U32.TRUNC.NTZ R0, R0 ;  /* 0x0000000000007305 */ /* 0x000f62000020f000 */
[----:B------:R-:W-:Y:S01]  /*0680*/  LEA.HI R7, R7, R6, RZ, 0x2 ;  /* 0x0000000607077211 */ /* 0x000fe200078f10ff */
[----:B------:R-:W-:Y:S01]  /*0690*/  UMOV UR4, 0x20 ;  /* 0x0000002000047882 */ /* 0x000fe20000000000 */
[----:B------:R-:W-:Y:S01]  /*06a0*/  LOP3.LUT R3, R3, 0xfffffffc, RZ, 0xc0, !PT ;  /* 0xfffffffc03037812 */ /* 0x000fe200078ec0ff */
[----:B------:R-:W4:Y:S01]  /*06b0*/  @!UP1 S2UR UR10, SR_CgaCtaId ;  /* 0x00000000000a99c3 */ /* 0x000f220000008800 */
[----:B------:R-:W-:Y:S01]  /*06c0*/  LOP3.LUT R7, R7, 0x3ffffffc, RZ, 0xc0, !PT ;  /* 0x3ffffffc07077812 */ /* 0x000fe200078ec0ff */
[----:B------:R-:W-:Y:S01]  /*06d0*/  @!UP0 UMOV UR6, 0x400 ;  /* 0x0000040000068882 */ /* 0x000fe20000000000 */
[----:B------:R-:W-:-:S04]  /*06e0*/  @!UP0 UIADD3 UR4, -UR4, 0x100000, URZ ;  /* 0x0010000004048890 */ /* 0x000fc8000fffe13f */
[----:B------:R-:W-:Y:S02]  /*06f0*/  @!UP0 USHF.L.U32 UR5, UR4, 0xb, URZ ;  /* 0x0000000b04058899 */ /* 0x000fe4000800063f */
[----:B------:R-:W-:Y:S01]  /*0700*/  @!UP0 USHF.L.U32 UR4, UR4, 0x1, URZ ;  /* 0x0000000104048899 */ /* 0x000fe2000800063f */
[----:B------:R-:W3:Y:S01]  /*0710*/  F2I.U32.TRUNC.NTZ R4, R4 ;  /* 0x0000000400047305 */ /* 0x000ee2000020f000 */
[----:B------:R-:W-:Y:S01]  /*0720*/  IMAD.IADD R15, R2, 0x1, -R3 ;  /* 0x00000001020f7824 */ /* 0x000fe200078e0a03 */
[----:B------:R-:W-:Y:S01]  /*0730*/  @!UP1 UMOV UR9, 0x400 ;  /* 0x0000040000099882 */ /* 0x000fe20000000000 */
[----:B------:R-:W-:Y:S01]  /*0740*/  IMAD.IADD R7, R6, 0x1, -R7 ;  /* 0x0000000106077824 */ /* 0x000fe200078e0a07 */
[----:B------:R-:W-:Y:S01]  /*0750*/  VOTEU.ALL UP2, P1 ;  /* 0x00000000003f7886 */ /* 0x000fe20000840000 */
[----:B------:R-:W-:Y:S01]  /*0760*/  VOTEU.ALL UP3, P1 ;  /* 0x00000000003f7886 */ /* 0x000fe20000860000 */
[----:B------:R-:W-:Y:S01]  /*0770*/  VOTEU.ALL UP4, P1 ;  /* 0x00000000003f7886 */ /* 0x000fe20000880000 */
[----:B------:R-:W-:Y:S01]  /*0780*/  IMAD R7, R7, 0x4, R8 ;  /* 0x0000000407077824 */ /* 0x000fe200078e0208 */
[----:B------:R-:W-:Y:S01]  /*0790*/  VOTEU.ALL UP5, P1 ;  /* 0x00000000003f7886 */ /* 0x000fe200008a0000 */
[----:B------:R-:W-:Y:S01]  /*07a0*/  ISETP.NE.AND P1, PT, R15, 0x3, PT ;  /* 0x000000030f00780c */ /* 0x000fe20003f25270 */
[----:B-----5:R-:W-:Y:S01]  /*07b0*/  IMAD.MOV R0, RZ, RZ, -R0 ;  /* 0x000000ffff007224 */ /* 0x020fe200078e0a00 */
[----:B0-----:R-:W-:Y:S01]  /*07c0*/  ISETP.EQ.U32.AND P3, PT, R12, 0x1, PT ;  /* 0x000000010c00780c */ /* 0x001fe20003f62070 */
[----:B--2---:R-:W-:Y:S01]  /*07d0*/  @!UP0 ULEA UR8, UR7, UR6, 0x18 ;  /* 0x0000000607088291 */ /* 0x004fe2000f8ec03f */
[----:B------:R-:W-:Y:S01]  /*07e0*/  IMAD.SHL.U32 R14, R7, 0x4, RZ ;  /* 0x00000004070e7824 */ /* 0x000fe200078e00ff */
[----:B------:R-:W-:-:S04]  /*07f0*/  @!UP1 UIADD3 UR6, -UR11, 0x100000, URZ ;  /* 0x001000000b069890 */ /* 0x000fc8000fffe13f */
[----:B------:R-:W-:Y:S02]  /*0800*/  @!UP1 USHF.L.U32 UR7, UR6, 0xb, URZ ;  /* 0x0000000b06079899 */ /* 0x000fe4000800063f */
[----:B------:R-:W-:Y:S01]  /*0810*/  @!UP1 USHF.L.U32 UR6, UR6, 0x1, URZ ;  /* 0x0000000106069899 */ /* 0x000fe2000800063f */
[----:B---3--:R-:W-:Y:S01]  /*0820*/  IMAD.MOV R24, RZ, RZ, -R4 ;  /* 0x000000ffff187224 */ /* 0x008fe200078e0a04 */
[----:B------:R-:W-:Y:S01]  /*0830*/  VOTEU.ALL UP0, P0 ;  /* 0x00000000003f7886 */ /* 0x000fe20000000000 */
[----:B------:R-:W-:Y:S01]  /*0840*/  ISETP.EQ.OR P1, PT, R15, RZ, !P1 ;  /* 0x000000ff0f00720c */ /* 0x000fe20004f22670 */
[----:B-1----:R-:W-:Y:S01]  /*0850*/  IMAD R23, R9, R0, UR12 ;  /* 0x0000000c09177e24 */ /* 0x002fe2000f8e0200 */
[----:B------:R-:W-:Y:S01]  /*0860*/  LOP3.LUT R14, R7, 0xc, R14, 0x78, !PT ;  /* 0x0000000c070e7812 */ /* 0x000fe200078e780e */
[----:B----4-:R-:W-:Y:S01]  /*0870*/  @!UP1 ULEA UR9, UR10, UR9, 0x18 ;  /* 0x000000090a099291 */ /* 0x010fe2000f8ec03f */
[----:B------:R-:W-:Y:S01]  /*0880*/  IMAD R3, R25, R24, R16 ;  /* 0x0000001819037224 */ /* 0x000fe200078e0210 */
[----:B------:R-:W-:Y:S01]  /*0890*/  VOTEU.ALL UP1, P0 ;  /* 0x00000000003f7886 */ /* 0x000fe20000020000 */
[----:B------:R-:W-:Y:S01]  /*08a0*/  LOP3.LUT P0, RZ, R11, 0x7, RZ, 0xc0, !PT ;  /* 0x000000070bff7812 */ /* 0x000fe2000780c0ff */
[----:B------:R-:W0:Y:S02]  /*08b0*/  FENCE.VIEW.ASYNC.S ;  /* 0x00000000000073c6 */ /* 0x000e240000000000 */
[----:B0-----:R0:W1:Y:S01]  /*08c0*/  @!UP0 SYNCS.EXCH.64 URZ, [UR8+0xd0], UR4 ;  /* 0x0000d004083f85b2 */ /* 0x0010620008000100 */
[----:B------:R-:W-:-:S02]  /*08d0*/  ISETP.EQ.AND P1, PT, R5, RZ, P1 ;  /* 0x000000ff0500720c */ /* 0x000fc40000f22270 */
[----:B------:R-:W-:Y:S02]  /*08e0*/  ISETP.NE.AND P4, PT, R3, R14, PT ;  /* 0x0000000e0300720c */ /* 0x000fe40003f85270 */
[----:B------:R-:W-:Y:S02]  /*08f0*/  ISETP.LT.U32.AND P0, PT, R14, 0x2, !P0 ;  /* 0x000000020e00780c */ /* 0x000fe40004701070 */
[----:B------:R-:W-:Y:S02]  /*0900*/  ISETP.EQ.OR P4, PT, R23, RZ, !P4 ;  /* 0x000000ff1700720c */ /* 0x000fe40006782670 */
[----:B------:R-:W-:Y:S02]  /*0910*/  SEL R7, RZ, 0x1, !P1 ;  /* 0x00000001ff077807 */ /* 0x000fe40004800000 */
[----:B------:R-:W-:Y:S02]  /*0920*/  R2UR UR13, R13 ;  /* 0x000000000d0d72ca */ /* 0x000fe400000e0000 */
[----:B------:R-:W-:-:S02]  /*0930*/  PLOP3.LUT P0, PT, P0, P4, PT, 0x80, 0x0 ;  /* 0x000000000000781c */ /* 0x000fc40000709070 */
[----:B------:R-:W-:Y:S01]  /*0940*/  SEL R7, R7, 0x2, P5 ;  /* 0x0000000207077807 */ /* 0x000fe20002800000 */
[----:B------:R0:W2:Y:S01]  /*0950*/  @!UP1 SYNCS.EXCH.64 URZ, [UR8+0xd8], UR4 ;  /* 0x0000d804083f95b2 */ /* 0x0000a20008000100 */
[----:B------:R-:W-:Y:S01]  /*0960*/  NOP ;  /* 0x0000000000007918 */ /* 0x000fe20000000000 */
[----:B------:R0:W3:Y:S01]  /*0970*/  @!UP2 SYNCS.EXCH.64 URZ, [UR9+0xb0], UR6 ;  /* 0x0000b006093fa5b2 */ /* 0x0000e20008000100 */
[----:B------:R0:W4:Y:S01]  /*0980*/  @!UP3 SYNCS.EXCH.64 URZ, [UR9+0xb8], UR6 ;  /* 0x0000b806093fb5b2 */ /* 0x0001220008000100 */
[----:B------:R0:W0:Y:S01]  /*0990*/  @!UP4 SYNCS.EXCH.64 URZ, [UR9+0xc0], UR6 ;  /* 0x0000c006093fc5b2 */ /* 0x0000220008000100 */
[----:B------:R0:W0:Y:S01]  /*09a0*/  @!UP5 SYNCS.EXCH.64 URZ, [UR9+0xc8], UR6 ;  /* 0x0000c806093fd5b2 */ /* 0x0000220008000100 */
[----:B------:R-:W-:Y:S01]  /*09b0*/  NOP ;  /* 0x0000000000007918 */ /* 0x000fe20000000000 */
[----:B------:R-:W-:Y:S05]  /*09c0*/  @!P3 BRA `(.L_x_4) ;  /* 0x000000000008b947 */ /* 0x000fea0003800000 */
[----:B01234-:R-:W-:Y:S01]  /*09d0*/  UCGABAR_ARV ;  /* 0x00000000000079c7 */ /* 0x01ffe20008000000 */
[----:B------:R-:W-:Y:S05]  /*09e0*/  BRA `(.L_x_5) ;  /* 0x0000000000047947 */ /* 0x000fea0003800000 */
.L_x_4:
[----:B01234-:R-:W-:Y:S01]  /*09f0*/  NOP ;  /* 0x0000000000007918 */ /* 0x01ffe20000000000 */
.L_x_5:
[----:B------:R-:W-:Y:S01]  /*0a00*/  ULDC.64 UR4, c[0x0][0x698] ;  /* 0x0001a60000047ab9 */ /* 0x000fe20000000a00 */
[----:B------:R-:W-:Y:S01]  /*0a10*/  ULDC.64 UR18, c[0x0][0x208] ;  /* 0x0000820000127ab9 */ /* 0x000fe20000000a00 */
[----:B------:R-:W-:-:S04]  /*0a20*/  ISETP.NE.U32.AND P1, PT, RZ, UR4, PT ;  /* 0x00000004ff007c0c */ /* 0x000fc8000bf25070 */
[----:B------:R-:W-:-:S13]  /*0a30*/  ISETP.NE.AND.EX P1, PT, RZ, UR5, PT, P1 ;  /* 0x00000005ff007c0c */ /* 0x000fda000bf25310 */
[----:B------:R-:W-:Y:S05]  /*0a40*/  @!P1 BRA `(.L_x_6) ;  /* 0x00000000001c9947 */ /* 0x000fea0003800000 */
[----:B------:R-:W0:Y:S02]  /*0a50*/  LDC.64 R2, c[0x0][0x698] ;  /* 0x0001a600ff027b82 */ /* 0x000e240000000a00 */
[----:B0-----:R-:W2:Y:S02]  /*0a60*/  LDG.E.64 R2, desc[UR18][R2.64] ;  /* 0x0000001202027981 */ /* 0x001ea4000c1e1b00 */
[----:B--2---:R-:W-:-:S04]  /*0a70*/  ISETP.NE.U32.AND P1, PT, R2, RZ, PT ;  /* 0x000000ff0200720c */ /* 0x004fc80003f25070 */
[----:B------:R-:W-:-:S13]  /*0a80*/  ISETP.NE.AND.EX P1, PT, R3, RZ, PT, P1 ;  /* 0x000000ff0300720c */ /* 0x000fda0003f25310 */
[----:B------:R-:W-:Y:S05]  /*0a90*/  @!P1 BRA `(.L_x_6) ;  /* 0x0000000000089947 */ /* 0x000fea0003800000 */
[----:B------:R0:W5:Y:S01]  /*0aa0*/  LD.E R13, desc[UR18][R2.64] ;  /* 0x00000012020d7980 */ /* 0x000162000c101900 */
[----:B------:R-:W-:Y:S05]  /*0ab0*/  BRA `(.L_x_7) ;  /* 0x0000000000207947 */ /* 0x000fea0003800000 */
.L_x_6:
[----:B------:R-:W-:Y:S02]  /*0ac0*/  ULDC.64 UR4, c[0x0][0x688] ;  /* 0x0001a20000047ab9 */ /* 0x000fe40000000a00 */
[----:B------:R-:W-:-:S04]  /*0ad0*/  ISETP.NE.U32.AND P1, PT, RZ, UR4, PT ;  /* 0x00000004ff007c0c */ /* 0x000fc8000bf25070 */
[----:B------:R-:W-:-:S13]  /*0ae0*/  ISETP.NE.AND.EX P1, PT, RZ, UR5, PT, P1 ;  /* 0x00000005ff007c0c */ /* 0x000fda000bf25310 */
[----:B------:R-:W-:Y:S05]  /*0af0*/  @!P1 BRA `(.L_x_8) ;  /* 0x00000000000c9947 */ /* 0x000fea0003800000 */
[----:B------:R-:W0:Y:S02]  /*0b00*/  LDC.64 R2, c[0x0][0x688] ;  /* 0x0001a200ff027b82 */ /* 0x000e240000000a00 */
[----:B0-----:R1:W5:Y:S01]  /*0b10*/  LDG.E R13, desc[UR18][R2.64] ;  /* 0x00000012020d7981 */ /* 0x001362000c1e1900 */
[----:B------:R-:W-:Y:S05]  /*0b20*/  BRA `(.L_x_7) ;  /* 0x0000000000047947 */ /* 0x000fea0003800000 */
.L_x_8:
[----:B------:R-:W2:Y:S02]  /*0b30*/  LDC R13, c[0x0][0x680] ;  /* 0x0001a000ff0d7b82 */ /* 0x000ea40000000800 */
.L_x_7:
[----:B------:R-:W-:Y:S02]  /*0b40*/  ULDC.64 UR4, c[0x0][0x6a0] ;  /* 0x0001a80000047ab9 */ /* 0x000fe40000000a00 */
[----:B------:R-:W-:-:S04]  /*0b50*/  ISETP.NE.U32.AND P1, PT, RZ, UR4, PT ;  /* 0x00000004ff007c0c */ /* 0x000fc8000bf25070 */
[----:B------:R-:W-:-:S13]  /*0b60*/  ISETP.NE.AND.EX P1, PT, RZ, UR5, PT, P1 ;  /* 0x00000005ff007c0c */ /* 0x000fda000bf25310 */
[----:B------:R-:W-:Y:S05]  /*0b70*/  @!P1 BRA `(.L_x_9) ;  /* 0x00000000001c9947 */ /* 0x000fea0003800000 */
[----:B01----:R-:W0:Y:S02]  /*0b80*/  LDC.64 R2, c[0x0][0x6a0] ;  /* 0x0001a800ff027b82 */ /* 0x003e240000000a00 */
[----:B0-----:R-:W3:Y:S02]  /*0b90*/  LDG.E.64 R2, desc[UR18][R2.64] ;  /* 0x0000001202027981 */ /* 0x001ee4000c1e1b00 */
[----:B---3--:R-:W-:-:S04]  /*0ba0*/  ISETP.NE.U32.AND P1, PT, R2, RZ, PT ;  /* 0x000000ff0200720c */ /* 0x008fc80003f25070 */
[----:B------:R-:W-:-:S13]  /*0bb0*/  ISETP.NE.AND.EX P1, PT, R3, RZ, PT, P1 ;  /* 0x000000ff0300720c */ /* 0x000fda0003f25310 */
[----:B------:R-:W-:Y:S05]  /*0bc0*/  @!P1 BRA `(.L_x_9) ;  /* 0x0000000000089947 */ /* 0x000fea0003800000 */
[----:B------:R0:W5:Y:S01]  /*0bd0*/  LD.E R12, desc[UR18][R2.64] ;  /* 0x00000012020c7980 */ /* 0x000162000c101900 */
[----:B------:R-:W-:Y:S05]  /*0be0*/  BRA `(.L_x_10) ;  /* 0x0000000000207947 */ /* 0x000fea0003800000 */
.L_x_9:
[----:B------:R-:W-:Y:S02]  /*0bf0*/  ULDC.64 UR4, c[0x0][0x690] ;  /* 0x0001a40000047ab9 */ /* 0x000fe40000000a00 */
[----:B------:R-:W-:-:S04]  /*0c00*/  ISETP.NE.U32.AND P1, PT, RZ, UR4, PT ;  /* 0x00000004ff007c0c */ /* 0x000fc8000bf25070 */
[----:B------:R-:W-:-:S13]  /*0c10*/  ISETP.NE.AND.EX P1, PT, RZ, UR5, PT, P1 ;  /* 0x00000005ff007c0c */ /* 0x000fda000bf25310 */
[----:B------:R-:W-:Y:S05]  /*0c20*/  @!P1 BRA `(.L_x_11) ;  /* 0x00000000000c9947 */ /* 0x000fea0003800000 */
[----:B01----:R-:W0:Y:S02]  /*0c30*/  LDC.64 R2, c[0x0][0x690] ;  /* 0x0001a400ff027b82 */ /* 0x003e240000000a00 */
[----:B0-----:R1:W5:Y:S01]  /*0c40*/  LDG.E R12, desc[UR18][R2.64] ;  /* 0x00000012020c7981 */ /* 0x001362000c1e1900 */
[----:B------:R-:W-:Y:S05]  /*0c50*/  BRA `(.L_x_10) ;  /* 0x0000000000047947 */ /* 0x000fea0003800000 */
.L_x_11:
[----:B------:R-:W3:Y:S02]  /*0c60*/  LDC R12, c[0x0][0x684] ;  /* 0x0001a100ff0c7b82 */ /* 0x000ee40000000800 */
.L_x_10:
[----:B------:R-:W4:Y:S01]  /*0c70*/  LDC R0, c[0x0][0x75c] ;  /* 0x0001d700ff007b82 */ /* 0x000f220000000800 */
[----:B------:R-:W-:Y:S01]  /*0c80*/  ULDC UR8, c[0x0][0x604] ;  /* 0x0001810000087ab9 */ /* 0x000fe20000000800 */
[----:B------:R-:W-:Y:S01]  /*0c90*/  ISETP.NE.AND P1, PT, R5, 0x2, PT ;  /* 0x000000020500780c */ /* 0x000fe20003f25270 */
[----:B------:R-:W-:Y:S01]  /*0ca0*/  UIADD3 UR8, UR8, 0x3f, URZ ;  /* 0x0000003f08087890 */ /* 0x000fe2000fffe03f */
[----:B------:R-:W-:Y:S01]  /*0cb0*/  IMAD.U32 R4, RZ, RZ, UR12 ;  /* 0x0000000cff047e24 */ /* 0x000fe2000f8e00ff */
[----:B------:R-:W-:Y:S01]  /*0cc0*/  UMOV UR5, URZ ;  /* 0x0000003f00057c82 */ /* 0x000fe20008000000 */
[----:B------:R-:W-:Y:S01]  /*0cd0*/  UMOV UR4, URZ ;  /* 0x0000003f00047c82 */ /* 0x000fe20008000000 */
[----:B------:R-:W-:-:S04]  /*0ce0*/  USHF.R.S32.HI UR9, URZ, 0x1f, UR8 ;  /* 0x0000001f3f097899 */ /* 0x000fc80008011408 */
[----:B------:R-:W-:-:S04]  /*0cf0*/  ULEA.HI UR9, UR9, UR8, URZ, 0x6 ;  /* 0x0000000809097291 */ /* 0x000fc8000f8f303f */
[----:B------:R-:W-:Y:S01]  /*0d00*/  USHF.R.S32.HI UR14, URZ, 0x6, UR9 ;  /* 0x000000063f0e7899 */ /* 0x000fe20008011409 */
[----:B----4-:R-:W-:-:S13]  /*0d10*/  ISETP.NE.AND P4, PT, R0, 0x1, PT ;  /* 0x000000010000780c */ /* 0x010fda0003f85270 */
[----:B01----:R-:W0:Y:S01]  /*0d20*/  @P4 LDC R3, c[0x0][0x10] ;  /* 0x00000400ff034b82 */ /* 0x003e220000000800 */
[----:B------:R-:W-:Y:S02]  /*0d30*/  @P4 IMAD.MOV.U32 R17, RZ, RZ, RZ ;  /* 0x000000ffff114224 */ /* 0x000fe400078e00ff */
[----:B------:R-:W-:-:S05]  /*0d40*/  @P4 IMAD.MOV.U32 R5, RZ, RZ, RZ ;  /* 0x000000ffff054224 */ /* 0x000fca00078e00ff */
[----:B------:R-:W1:Y:S01]  /*0d50*/  @!P4 LDC R9, c[0x0][0xc] ;  /* 0x00000300ff09cb82 */ /* 0x000e620000000800 */
[----:B------:R-:W-:Y:S01]  /*0d60*/  ULDC UR6, c[0x0][0xc] ;  /* 0x0000030000067ab9 */ /* 0x000fe20000000800 */
[----:B------:R-:W-:Y:S02]  /*0d70*/  ULDC UR7, c[0x0][0x10] ;  /* 0x0000040000077ab9 */ /* 0x000fe40000000800 */
[----:B------:R-:W-:-:S04]  /*0d80*/  UIMAD.WIDE.U32 UR6, UR6, UR7, URZ ;  /* 0x00000007060672a5 */ /* 0x000fc8000f8e003f */
[----:B------:R-:W4:Y:S01]  /*0d90*/  LDC R8, c[0x0][0x14] ;  /* 0x00000500ff087b82 */ /* 0x000f220000000800 */
[----:B0-----:R-:W-:-:S04]  /*0da0*/  @P4 IMAD.WIDE.U32 R2, R3, UR12, R16 ;  /* 0x0000000c03024c25 */ /* 0x001fc8000f8e0010 */
[----:B------:R-:W-:Y:S02]  /*0db0*/  @P4 IMAD.IADD R3, R3, 0x1, R5 ;  /* 0x0000000103034824 */ /* 0x000fe400078e0205 */
[----:B------:R-:W-:Y:S02]  /*0dc0*/  IMAD.MOV.U32 R5, RZ, RZ, RZ ;  /* 0x000000ffff057224 */ /* 0x000fe400078e00ff */
[----:B-1----:R-:W-:-:S04]  /*0dd0*/  @!P4 IMAD.WIDE.U32 R4, R16, R9, R4 ;  /* 0x000000091004c225 */ /* 0x002fc800078e0004 */
[----:B------:R-:W-:Y:S02]  /*0de0*/  @!P4 IMAD.MOV.U32 R2, RZ, RZ, R4 ;  /* 0x000000ffff02c224 */ /* 0x000fe400078e0004 */
[C---:B----4-:R-:W-:Y:S02]  /*0df0*/  IMAD R19, R8.reuse, UR7, RZ ;  /* 0x0000000708137c24 */ /* 0x050fe4000f8e02ff */
[----:B------:R-:W-:Y:S01]  /*0e00*/  IMAD.WIDE.U32 R8, R8, UR6, RZ ;  /* 0x0000000608087c25 */ /* 0x000fe2000f8e00ff */
[----:B------:R-:W-:-:S03]  /*0e10*/  ULDC.64 UR6, c[0x0][0x750] ;  /* 0x0001d40000067ab9 */ /* 0x000fc60000000a00 */
[----:B------:R-:W-:Y:S02]  /*0e20*/  @!P4 IMAD.MOV.U32 R3, RZ, RZ, R5 ;  /* 0x000000ffff03c224 */ /* 0x000fe400078e0005 */
[----:B------:R-:W-:Y:S01]  /*0e30*/  IMAD.IADD R0, R9, 0x1, R19 ;  /* 0x0000000109007824 */ /* 0x000fe200078e0213 */
[----:B------:R-:W-:Y:S06]  /*0e40*/  @P1 BRA `(.L_x_12) ;  /* 0x0000000000201947 */ /* 0x000fec0003800000 */
[----:B------:R-:W-:Y:S01]  /*0e50*/  UISETP.GE.U32.AND UP0, UPT, UR14, 0xa, UPT ;  /* 0x0000000a0e00788c */ /* 0x000fe2000bf06070 */
[----:B------:R-:W-:Y:S01]  /*0e60*/  IADD3 R2, P1, R2, R8, RZ ;  /* 0x0000000802027210 */ /* 0x000fe20007f3e0ff */
[----:B------:R-:W-:-:S04]  /*0e70*/  UIMAD.WIDE.U32 UR4, UR14, -0x33333333, URZ ;  /* 0xcccccccd0e0478a5 */ /* 0x000fc8000f8e003f */
[----:B------:R-:W-:Y:S01]  /*0e80*/  USHF.R.U32.HI UR5, URZ, 0x3, UR5 ;  /* 0x000000033f057899 */ /* 0x000fe20008011605 */
[----:B------:R-:W-:Y:S02]  /*0e90*/  IMAD.X R3, R0, 0x1, R3, P1 ;  /* 0x0000000100037824 */ /* 0x000fe400008e0603 */
[----:B------:R-:W-:Y:S02]  /*0ea0*/  UMOV UR4, URZ ;  /* 0x0000003f00047c82 */ /* 0x000fe40008000000 */
[----:B------:R-:W-:Y:S02]  /*0eb0*/  @UP0 ULOP3.LUT UR4, UR5, 0x1, URZ, 0xc0, !UPT ;  /* 0x0000000105040892 */ /* 0x000fe4000f8ec03f */
[----:B------:R-:W-:-:S12]  /*0ec0*/  UIMAD UR5, UR5, -0xa, UR14 ;  /* 0xfffffff6050578a4 */ /* 0x000fd8000f8e020e */
.L_x_12:
[----:B------:R-:W-:Y:S01]  /*0ed0*/  ISETP.GE.U32.AND P1, PT, R2, UR6, PT ;  /* 0x0000000602007c0c */ /* 0x000fe2000bf26070 */
[----:B------:R-:W-:Y:S01]  /*0ee0*/  IMAD.MOV.U32 R6, RZ, RZ, -0x1 ;  /* 0xffffffffff067424 */ /* 0x000fe200078e00ff */
[----:B------:R-:W-:Y:S01]  /*0ef0*/  PRMT R18, RZ, 0x7610, R18 ;  /* 0x00007610ff127816 */ /* 0x000fe20000000012 */
[----:B------:R-:W-:Y:S01]  /*0f00*/  IMAD.MOV.U32 R5, RZ, RZ, -0x1 ;  /* 0xffffffffff057424 */ /* 0x000fe200078e00ff */
[----:B------:R-:W-:Y:S01]  /*0f10*/  ISETP.GE.U32.AND.EX P1, PT, R3, UR7, PT, P1 ;  /* 0x0000000703007c0c */ /* 0x000fe2000bf26110 */
[----:B------:R-:W-:-:S12]  /*0f20*/  IMAD.MOV.U32 R4, RZ, RZ, -0x1 ;  /* 0xffffffffff047424 */ /* 0x000fd800078e00ff */
[----:B------:R-:W-:Y:S05]  /*0f30*/  @P1 BRA `(.L_x_13) ;  /* 0x0000000400241947 */ /* 0x000fea0003800000 */
[----:B------:R-:W0:Y:S01]  /*0f40*/  LDC.64 R28, c[0x0][0x728] ;  /* 0x0001ca00ff1c7b82 */ /* 0x000e220000000a00 */
[----:B------:R-:W-:Y:S02]  /*0f50*/  IMAD.MOV.U32 R4, RZ, RZ, R2 ;  /* 0x000000ffff047224 */ /* 0x000fe400078e0002 */
[----:B------:R-:W-:-:S05]  /*0f60*/  IMAD.MOV.U32 R5, RZ, RZ, R3 ;  /* 0x000000ffff057224 */ /* 0x000fca00078e0003 */
[----:B------:R-:W1:Y:S08]  /*0f70*/  LDC R6, c[0x0][0x730] ;  /* 0x0001cc00ff067b82 */ /* 0x000e700000000800 */
[----:B------:R-:W4:Y:S01]  /*0f80*/  LDC.64 R30, c[0x0][0x720] ;  /* 0x0001c800ff1e7b82 */ /* 0x000f220000000a00 */
[----:B0-----:R-:W-:-:S04]  /*0f90*/  ISETP.NE.U32.AND P1, PT, R28, RZ, PT ;  /* 0x000000ff1c00720c */ /* 0x001fc80003f25070 */
[----:B------:R-:W-:-:S13]  /*0fa0*/  ISETP.NE.AND.EX P1, PT, R29, RZ, PT, P1 ;  /* 0x000000ff1d00720c */ /* 0x000fda0003f25310 */
[----:B-1--4-:R-:W-:Y:S05]  /*0fb0*/  @!P1 BRA `(.L_x_14) ;  /* 0x0000000000289947 */ /* 0x012fea0003800000 */
[----:B------:R-:W0:Y:S02]  /*0fc0*/  LDC R21, c[0x0][0x734] ;  /* 0x0001cd00ff157b82 */ /* 0x000e240000000800 */
[----:B0-----:R-:W-:-:S05]  /*0fd0*/  IADD3 R21, P1, R2, R21, RZ ;  /* 0x0000001502157210 */ /* 0x001fca0007f3e0ff */
[----:B------:R-:W-:-:S04]  /*0fe0*/  IMAD.X R27, RZ, RZ, R3, P1 ;  /* 0x000000ffff1b7224 */ /* 0x000fc800008e0603 */
[----:B------:R-:W-:-:S04]  /*0ff0*/  IMAD.WIDE.U32 R4, R27, R28, RZ ;  /* 0x0000001c1b047225 */ /* 0x000fc800078e00ff */
[----:B------:R-:W-:-:S04]  /*1000*/  IMAD.WIDE.U32 R18, P1, R21, R29, R4 ;  /* 0x0000001d15127225 */ /* 0x000fc80007820004 */
[----:B------:R-:W-:-:S04]  /*1010*/  IMAD.WIDE.U32 R4, R21, R28, RZ ;  /* 0x0000001c15047225 */ /* 0x000fc800078e00ff */
[----:B------:R-:W-:Y:S01]  /*1020*/  IMAD.X R21, RZ, RZ, RZ, P1 ;  /* 0x000000ffff157224 */ /* 0x000fe200008e06ff */
[----:B------:R-:W-:Y:S01]  /*1030*/  IADD3 RZ, P1, R5, R18, RZ ;  /* 0x0000001205ff7210 */ /* 0x000fe20007f3e0ff */
[----:B------:R-:W-:-:S04]  /*1040*/  IMAD.MOV.U32 R20, RZ, RZ, R19 ;  /* 0x000000ffff147224 */ /* 0x000fc800078e0013 */
[----:B------:R-:W-:-:S08]  /*1050*/  IMAD.WIDE.U32.X R4, R27, R29, R20, P1 ;  /* 0x0000001d1b047225 */ /* 0x000fd000008e0414 */
.L_x_14:
[----:B------:R-:W0:Y:S01]  /*1060*/  LDC.64 R32, c[0x0][0x740] ;  /* 0x0001d000ff207b82 */ /* 0x000e220000000a00 */
[-CC-:B------:R-:W-:Y:S01]  /*1070*/  SHF.R.U64 R34, R4, R6.reuse, R5.reuse ;  /* 0x0000000604227219 */ /* 0x180fe20000001205 */
[----:B------:R-:W-:Y:S01]  /*1080*/  IMAD.MOV.U32 R37, RZ, RZ, 0x1 ;  /* 0x00000001ff257424 */ /* 0x000fe200078e00ff */
[----:B------:R-:W-:Y:S02]  /*1090*/  SHF.R.U32.HI R4, RZ, R6, R5 ;  /* 0x00000006ff047219 */ /* 0x000fe40000011605 */
[----:B------:R-:W-:-:S03]  /*10a0*/  IADD3 R19, P1, RZ, -R34, RZ ;  /* 0x80000022ff137210 */ /* 0x000fc60007f3e0ff */
[----:B------:R-:W1:Y:S02]  /*10b0*/  LDC R18, c[0x0][0x718] ;  /* 0x0001c600ff127b82 */ /* 0x000e640000000800 */
[----:B------:R-:W-:-:S04]  /*10c0*/  IMAD.X R5, RZ, RZ, ~R4, P1 ;  /* 0x000000ffff057224 */ /* 0x000fc800008e0e04 */
[-C--:B------:R-:W-:Y:S02]  /*10d0*/  IMAD R6, R5, R30.reuse, RZ ;  /* 0x0000001e05067224 */ /* 0x080fe400078e02ff */
[----:B------:R-:W4:Y:S01]  /*10e0*/  LDC R21, c[0x0][0x708] ;  /* 0x0001c200ff157b82 */ /* 0x000f220000000800 */
[----:B------:R-:W-:-:S04]  /*10f0*/  IMAD.WIDE.U32 R4, R19, R30, R2 ;  /* 0x0000001e13047225 */ /* 0x000fc800078e0002 */
[----:B------:R-:W-:-:S03]  /*1100*/  IMAD R19, R19, R31, R6 ;  /* 0x0000001f13137224 */ /* 0x000fc600078e0206 */
[----:B------:R-:W2:Y:S01]  /*1110*/  LDC R26, c[0x0][0x758] ;  /* 0x0001d600ff1a7b82 */ /* 0x000ea20000000800 */
[----:B------:R-:W-:Y:S01]  /*1120*/  IMAD.IADD R5, R5, 0x1, R19 ;  /* 0x0000000105057824 */ /* 0x000fe200078e0213 */
[----:B0-----:R-:W-:Y:S01]  /*1130*/  ISETP.NE.U32.AND P1, PT, R32, RZ, PT ;  /* 0x000000ff2000720c */ /* 0x001fe20003f25070 */
[----:B------:R-:W-:-:S03]  /*1140*/  IMAD.MOV.U32 R19, RZ, RZ, -0x1 ;  /* 0xffffffffff137424 */ /* 0x000fc600078e00ff */
[----:B------:R-:W-:Y:S02]  /*1150*/  ISETP.NE.AND.EX P1, PT, R33, RZ, PT, P1 ;  /* 0x000000ff2100720c */ /* 0x000fe40003f25310 */
[----:B------:R-:W0:Y:S01]  /*1160*/  LDC R31, c[0x0][0x700] ;  /* 0x0001c000ff1f7b82 */ /* 0x000e220000000800 */
[-CC-:B-1----:R-:W-:Y:S02]  /*1170*/  SHF.R.U64 R29, R4, R18.reuse, R5.reuse ;  /* 0x00000012041d7219 */ /* 0x182fe40000001205 */
[----:B------:R-:W-:-:S05]  /*1180*/  SHF.R.U32.HI R4, RZ, R18, R5 ;  /* 0x00000012ff047219 */ /* 0x000fca0000011605 */
[----:B------:R-:W1:Y:S01]  /*1190*/  LDC R28, c[0x0][0x748] ;  /* 0x0001d200ff1c7b82 */ /* 0x000e620000000800 */
[-CC-:B----4-:R-:W-:Y:S02]  /*11a0*/  SHF.R.U64 R39, R29, R21.reuse, R4.reuse ;  /* 0x000000151d277219 */ /* 0x190fe40000001204 */
[----:B------:R-:W-:-:S05]  /*11b0*/  SHF.R.U32.HI R5, RZ, R21, R4 ;  /* 0x00000015ff057219 */ /* 0x000fca0000011604 */
[----:B------:R-:W4:Y:S01]  /*11c0*/  LDC R35, c[0x0][0x738] ;  /* 0x0001ce00ff237b82 */ /* 0x000f220000000800 */
[-C--:B--2---:R-:W-:Y:S02]  /*11d0*/  SHF.L.U32 R4, R19, R26.reuse, RZ ;  /* 0x0000001a13047219 */ /* 0x084fe400000006ff */
[--C-:B------:R-:W-:Y:S02]  /*11e0*/  SHF.R.U64 R36, R39, R26, R5.reuse ;  /* 0x0000001a27247219 */ /* 0x100fe40000001205 */
[----:B------:R-:W-:Y:S02]  /*11f0*/  LOP3.LUT R6, RZ, R4, RZ, 0x33, !PT ;  /* 0x00000004ff067212 */ /* 0x000fe400078e33ff */
[----:B------:R-:W-:Y:S01]  /*1200*/  SHF.R.U32.HI R5, RZ, R26, R5 ;  /* 0x0000001aff057219 */ /* 0x000fe20000011605 */
[----:B------:R-:W2:Y:S01]  /*1210*/  LDC R30, c[0x0][0x710] ;  /* 0x0001c400ff1e7b82 */ /* 0x000ea20000000800 */
[----:B------:R-:W-:Y:S01]  /*1220*/  IMAD.MOV.U32 R4, RZ, RZ, R36 ;  /* 0x000000ffff047224 */ /* 0x000fe200078e0024 */
[----:B------:R-:W-:Y:S06]  /*1230*/  @!P1 BRA `(.L_x_15) ;  /* 0x0000000000289947 */ /* 0x000fec0003800000 */
[----:B------:R-:W3:Y:S02]  /*1240*/  LDC R21, c[0x0][0x74c] ;  /* 0x0001d300ff157b82 */ /* 0x000ee40000000800 */
[----:B---3--:R-:W-:-:S05]  /*1250*/  IADD3 R21, P1, R36, R21, RZ ;  /* 0x0000001524157210 */ /* 0x008fca0007f3e0ff */
        /* <DEDUP_REMOVED lines=8> */
.L_x_15:
[----:B-1----:R-:W-:Y:S01]  /*12e0*/  SHF.R.U64 R17, R4, R28, R5 ;  /* 0x0000001c04117219 */ /* 0x002fe20000001205 */
[----:B------:R-:W-:Y:S01]  /*12f0*/  @P4 IMAD R23, R25, R24, R16 ;  /* 0x0000001819174224 */ /* 0x000fe200078e0210 */
[----:B------:R-:W-:Y:S02]  /*1300*/  SHF.L.U32 R4, R37, R26, RZ ;  /* 0x0000001a25047219 */ /* 0x000fe400000006ff */
[----:B------:R-:W-:Y:S01]  /*1310*/  LOP3.LUT R5, R39, R6, RZ, 0xc0, !PT ;  /* 0x0000000627057212 */ /* 0x000fe200078ec0ff */
[----:B0-----:R-:W-:Y:S02]  /*1320*/  VIADD R6, R31, 0xffffffff ;  /* 0xffffffff1f067836 */ /* 0x001fe40000000000 */
[----:B------:R-:W-:Y:S02]  /*1330*/  IMAD.MOV R18, RZ, RZ, -R17 ;  /* 0x000000ffff127224 */ /* 0x000fe400078e0a11 */
[----:B------:R-:W-:Y:S01]  /*1340*/  IMAD R16, R4, R17, R5 ;  /* 0x0000001104107224 */ /* 0x000fe200078e0205 */
[----:B------:R-:W-:Y:S01]  /*1350*/  LOP3.LUT R17, R29, R6, RZ, 0xc0, !PT ;  /* 0x000000061d117212 */ /* 0x000fe200078ec0ff */
[----:B----4-:R-:W-:-:S02]  /*1360*/  IMAD R4, R18, R35, R36 ;  /* 0x0000002312047224 */ /* 0x010fc400078e0224 */
[----:B--2---:R-:W-:Y:S02]  /*1370*/  IMAD R6, R16, R30, R23 ;  /* 0x0000001e10067224 */ /* 0x004fe400078e0217 */
[----:B------:R-:W-:Y:S02]  /*1380*/  IMAD R17, R4, R31, R17 ;  /* 0x0000001f04117224 */ /* 0x000fe400078e0211 */
[----:B------:R-:W-:Y:S02]  /*1390*/  IMAD.MOV.U32 R18, RZ, RZ, 0x1 ;  /* 0x00000001ff127424 */ /* 0x000fe400078e00ff */
[----:B------:R-:W-:Y:S01]  /*13a0*/  IMAD.MOV.U32 R4, RZ, RZ, R34 ;  /* 0x000000ffff047224 */ /* 0x000fe200078e0022 */
[----:B------:R-:W-:Y:S02]  /*13b0*/  SEL R5, R17, R6, !P4 ;  /* 0x0000000611057207 */ /* 0x000fe40006000000 */
[----:B------:R-:W-:-:S07]  /*13c0*/  SEL R6, R6, R17, !P4 ;  /* 0x0000001106067207 */ /* 0x000fce0006000000 */
.L_x_13:
[----:B------:R-:W-:Y:S05]  /*13d0*/  @!P3 BRA `(.L_x_16) ;  /* 0x00000000000cb947 */ /* 0x000fea0003800000 */
[----:B------:R-:W-:Y:S01]  /*13e0*/  UCGABAR_WAIT ;  /* 0x0000000000007dc7 */ /* 0x000fe20008000000 */
[----:B------:R-:W-:Y:S01]  /*13f0*/  CCTL.IVALL ;  /* 0x00000000ff00798f */ /* 0x000fe20002000000 */
[----:B------:R-:W-:Y:S05]  /*1400*/  BRA `(.L_x_17) ;  /* 0x0000000000047947 */ /* 0x000fea0003800000 */
.L_x_16:
[----:B------:R-:W-:Y:S06]  /*1410*/  BAR.SYNC.DEFER_BLOCKING 0x0 ;  /* 0x0000000000007b1d */ /* 0x000fec0000010000 */
.L_x_17:
[----:B------:R-:W-:Y:S05]  /*1420*/  @!P2 BRA `(.L_x_18) ;  /* 0x000000680060a947 */ /* 0x000fea0003800000 */
[----:B------:R-:W-:-:S13]  /*1430*/  ISETP.GT.U32.AND P1, PT, R38, 0x1, PT ;  /* 0x000000012600780c */ /* 0x000fda0003f24070 */
[----:B------:R-:W-:Y:S05]  /*1440*/  @P1 EXIT ;  /* 0x000000000000194d */ /* 0x000fea0003800000 */
.L_x_19:
[----:B------:R-:W-:-:S08]  /*1450*/  NOP ;  /* 0x0000000000007918 */ /* 0x000fd00000000000 */
[----:B------:R-:W0:Y:S02]  /*1460*/  USETMAXREG.TRY_ALLOC.CTAPOOL UP0, 0xe8 ;  /* 0x000000e8000079c8 */ /* 0x000e240008000600 */
[----:B0-----:R-:W-:-:S13]  /*1470*/  PLOP3.LUT P1, PT, PT, PT, UP0, 0x80, 0x0 ;  /* 0x000000000000781c */ /* 0x001fda0003f2f008 */
[----:B------:R-:W-:Y:S05]  /*1480*/  @!P1 BRA `(.L_x_19) ;  /* 0xfffffffc00f09947 */ /* 0x000fea000383ffff */
[----:B------:R-:W-:-:S13]  /*1490*/  LOP3.LUT P1, RZ, R18, 0xff, RZ, 0xc0, !PT ;  /* 0x000000ff12ff7812 */ /* 0x000fda000782c0ff */
[----:B------:R-:W-:Y:S05]  /*14a0*/  @!P1 EXIT ;  /* 0x000000000000994d */ /* 0x000fea0003800000 */
[----:B------:R-:W0:Y:S01]  /*14b0*/  S2UR UR6, SR_CgaCtaId ;  /* 0x00000000000679c3 */ /* 0x000e220000008800 */
[-C--:B------:R-:W-:Y:S01]  /*14c0*/  LEA.HI R15, R22, R11.reuse, RZ, 0x2 ;  /* 0x0000000b160f7211 */ /* 0x080fe200078f10ff */
[----:B------:R-:W-:Y:S01]  /*14d0*/  UIADD3 UR7, UR13, -0x1, URZ ;  /* 0xffffffff0d077890 */ /* 0x000fe2000fffe03f */
[-C--:B------:R-:W-:Y:S01]  /*14e0*/  LEA.HI R10, R11, R11.reuse, RZ, 0x1 ;  /* 0x0000000b0b0a7211 */ /* 0x080fe200078f08ff */
[----:B------:R-:W-:Y:S01]  /*14f0*/  UMOV UR12, 0x400 ;  /* 0x00000400000c7882 */ /* 0x000fe20000000000 */
[----:B------:R-:W-:Y:S01]  /*1500*/  LOP3.LUT R20, R15, 0xfffffffc, RZ, 0xc0, !PT ;  /* 0xfffffffc0f147812 */ /* 0x000fe200078ec0ff */
[----:B------:R-:W-:Y:S01]  /*1510*/  UISETP.NE.AND UP0, UPT, UR7, URZ, UPT ;  /* 0x0000003f0700728c */ /* 0x000fe2000bf05270 */
[----:B------:R-:W-:Y:S01]  /*1520*/  LOP3.LUT R16, R10, 0x3ffffe, RZ, 0xc0, !PT ;  /* 0x003ffffe0a107812 */ /* 0x000fe200078ec0ff */
[----:B------:R-:W-:Y:S01]  /*1530*/  ULDC UR8, c[0x0][0x284] ;  /* 0x0000a10000087ab9 */ /* 0x000fe20000000800 */
[--C-:B------:R-:W-:Y:S01]  /*1540*/  SHF.R.S32.HI R17, RZ, 0x2, R15.reuse ;  /* 0x00000002ff117819 */ /* 0x100fe2000001140f */
[C---:B------:R-:W-:Y:S01]  /*1550*/  IMAD.IADD R21, R11.reuse, 0x1, -R20 ;  /* 0x000000010b157824 */ /* 0x040fe200078e0a14 */
[----:B------:R-:W-:Y:S01]  /*1560*/  SHF.R.S32.HI R18, RZ, 0x1f, R15 ;  /* 0x0000001fff127819 */ /* 0x000fe2000001140f */
[----:B------:R-:W-:Y:S01]  /*1570*/  IMAD.IADD R16, R11, 0x1, -R16 ;  /* 0x000000010b107824 */ /* 0x000fe200078e0a10 */
[----:B------:R-:W-:Y:S01]  /*1580*/  LEA.HI R22, R22, R11, RZ, 0x5 ;  /* 0x0000000b16167211 */ /* 0x000fe200078f28ff */
[----:B------:R-:W-:Y:S01]  /*1590*/  USHF.L.U32 UR17, UR14, 0x1, URZ ;  /* 0x000000010e117899 */ /* 0x000fe2000800063f */
[----:B------:R-:W-:-:S02]  /*15a0*/  LEA.HI R18, R18, R17, RZ, 0x3 ;  /* 0x0000001112127211 */ /* 0x000fc400078f18ff */
[----:B------:R-:W-:Y:S02]  /*15b0*/  SHF.R.S32.HI R11, RZ, 0x1, R10 ;  /* 0x00000001ff0b7819 */ /* 0x000fe4000001140a */
[----:B------:R-:W-:Y:S02]  /*15c0*/  LOP3.LUT R18, R18, 0xfffffff8, RZ, 0xc0, !PT ;  /* 0xfffffff812127812 */ /* 0x000fe400078ec0ff */
[----:B------:R-:W-:Y:S02]  /*15d0*/  LEA.HI R10, R10, R11, RZ, 0x1 ;  /* 0x0000000b0a0a7211 */ /* 0x000fe400078f08ff */
[----:B------:R-:W-:Y:S01]  /*15e0*/  SHF.R.S32.HI R15, RZ, 0x5, R22 ;  /* 0x00000005ff0f7819 */ /* 0x000fe20000011416 */
[----:B------:R-:W-:Y:S01]  /*15f0*/  IMAD.IADD R18, R17, 0x1, -R18 ;  /* 0x0000000111127824 */ /* 0x000fe200078e0a12 */
[----:B------:R-:W-:Y:S01]  /*1600*/  LOP3.LUT R10, R10, 0x7fffffe, RZ, 0xc0, !PT ;  /* 0x07fffffe0a0a7812 */ /* 0x000fe200078ec0ff */
[----:B0-----:R-:W-:Y:S01]  /*1610*/  ULEA UR12, UR6, UR12, 0x18 ;  /* 0x0000000c060c7291 */ /* 0x001fe2000f8ec03f */
[----:B------:R-:W-:Y:S01]  /*1620*/  VIMNMX R19, RZ, UR14, PT ;  /* 0x0000000eff137c48 */ /* 0x000fe2000bfe0100 */
[----:B------:R-:W-:Y:S01]  /*1630*/  IMAD R17, R15, 0x2, R16 ;  /* 0x000000020f117824 */ /* 0x000fe200078e0210 */
[----:B------:R-:W-:Y:S01]  /*1640*/  USHF.L.U32 UR6, UR7, 0x3, URZ ;  /* 0x0000000307067899 */ /* 0x000fe2000800063f */
[----:B------:R-:W-:Y:S01]  /*1650*/  IMAD.IADD R11, R11, 0x1, -R10 ;  /* 0x000000010b0b7824 */ /* 0x000fe200078e0a0a */
[----:B------:R-:W-:Y:S01]  /*1660*/  USEL UR7, URZ, 0x1, UP0 ;  /* 0x000000013f077887 */ /* 0x000fe20008000000 */
[--C-:B------:R-:W-:Y:S01]  /*1670*/  IMAD R16, R17, 0x8, R18.reuse ;  /* 0x0000000811107824 */ /* 0x100fe200078e0212 */
[----:B------:R-:W-:Y:S01]  /*1680*/  UIADD3 UR20, UR12, 0xb0, URZ ;  /* 0x000000b00c147890 */ /* 0x000fe2000fffe03f */
[C-C-:B------:R-:W-:Y:S01]  /*1690*/  IMAD R10, R15.reuse, 0x10, R18.reuse ;  /* 0x000000100f0a7824 */ /* 0x140fe200078e0212 */
[----:B------:R-:W-:Y:S01]  /*16a0*/  ULOP3.LUT UR6, UR6, 0x8, URZ, 0xc0, !UPT ;  /* 0x0000000806067892 */ /* 0x000fe2000f8ec03f */
[----:B------:R-:W-:Y:S01]  /*16b0*/  IMAD R17, R15, -0x10, -R18 ;  /* 0xfffffff00f117824 */ /* 0x000fe200078e0a12 */
[----:B------:R-:W-:Y:S01]  /*16c0*/  LOP3.LUT R91, R7, 0x1, RZ, 0xfc, !PT ;  /* 0x00000001075b7812 */ /* 0x000fe200078efcff */
[----:B------:R-:W-:Y:S01]  /*16d0*/  IMAD R15, R16, 0x4, R11 ;  /* 0x00000004100f7824 */ /* 0x000fe200078e020b */
[----:B------:R-:W-:Y:S01]  /*16e0*/  IADD3 R19, -R19, UR14, RZ ;  /* 0x0000000e13137c10 */ /* 0x000fe2000fffe1ff */
[----:B------:R-:W-:Y:S01]  /*16f0*/  IMAD.U32 R89, RZ, RZ, UR7 ;  /* 0x00000007ff597e24 */ /* 0x000fe2000f8e00ff */
[----:B------:R-:W-:Y:S01]  /*1700*/  SHF.R.S32.HI R11, RZ, 0x1f, R10 ;  /* 0x0000001fff0b7819 */ /* 0x000fe2000001140a */
[----:B------:R-:W-:Y:S01]  /*1710*/  VIADD R17, R17, UR8 ;  /* 0x0000000811117c36 */ /* 0x000fe20008000000 */
[----:B------:R-:W-:Y:S01]  /*1720*/  ULEA UR13, UR13, UR20, 0x3 ;  /* 0x000000140d0d7291 */ /* 0x000fe2000f8e183f */
[----:B------:R-:W-:Y:S01]  /*1730*/  IMAD.SHL.U32 R15, R15, 0x20, RZ ;  /* 0x000000200f0f7824 */ /* 0x000fe200078e00ff */
[----:B------:R-:W-:-:S02]  /*1740*/  ULOP3.LUT UR21, UR6, 0x8, URZ, 0x3c, !UPT ;  /* 0x0000000806157892 */ /* 0x000fc4000f8e3c3f */
[----:B------:R-:W-:-:S12]  /*1750*/  ULOP3.LUT UR15, UR6, 0x18, URZ, 0x3c, !UPT ;  /* 0x00000018060f7892 */ /* 0x000fd8000f8e3c3f */
.L_x_160:
[----:B------:R-:W-:Y:S01]  /*1760*/  SHF.L.U32 R16, R89, 0x1f, RZ ;  /* 0x0000001f59107819 */ /* 0x000fe200000006ff */
[----:B------:R-:W-:Y:S01]  /*1770*/  IMAD.MOV.U32 R180, RZ, RZ, RZ ;  /* 0x000000ffffb47224 */ /* 0x000fe200078e00ff */
[----:B------:R-:W-:Y:S02]  /*1780*/  ISETP.GE.AND P2, PT, R19, 0x1, PT ;  /* 0x000000011300780c */ /* 0x000fe40003f46270 */
[----:B------:R-:W0:Y:S02]  /*1790*/  SYNCS.PHASECHK.TRANS64.TRYWAIT P1, [UR13+-0x8], R16 ;  /* 0xfffff810ff0075a7 */ /* 0x000e24000802014d */
[----:B012-45:R-:W-:Y:S09]  /*17a0*/  @!P1 BRA `(.L_x_20) ;  /* 0x0000007800a49947 */ /* 0x037ff20003800000 */
.L_x_188:
[----:B------:R-:W-:Y:S01]  /*17b0*/  UMOV UR6, URZ ;  /* 0x0000003f00067c82 */ /* 0x000fe20008000000 */
[----:B------:R-:W-:Y:S01]  /*17c0*/  IMAD.MOV.U32 R178, RZ, RZ, RZ ;  /* 0x000000ffffb27224 */ /* 0x000fe200078e00ff */
[----:B0-----:R-:W-:Y:S01]  /*17d0*/  CS2R R22, SRZ ;  /* 0x0000000000167805 */ /* 0x001fe2000001ff00 */
[----:B------:R-:W-:Y:S01]  /*17e0*/  IMAD.MOV.U32 R176, RZ, RZ, RZ ;  /* 0x000000ffffb07224 */ /* 0x000fe200078e00ff */
[----:B------:R-:W-:Y:S01]  /*17f0*/  CS2R R24, SRZ ;  /* 0x0000000000187805 */ /* 0x000fe2000001ff00 */
        /* <DEDUP_REMOVED lines=62> */
[----:B------:R-:W-:-:S02]  /*1be0*/  IMAD.MOV.U32 R112, RZ, RZ, RZ ;  /* 0x000000ffff707224 */ /* 0x000fc400078e00ff */
[----:B------:R-:W-:Y:S02]  /*1bf0*/  IMAD.MOV.U32 R110, RZ, RZ, RZ ;  /* 0x000000ffff6e7224 */ /* 0x000fe400078e00ff */
[----:B------:R-:W-:Y:S02]  /*1c00*/  IMAD.MOV.U32 R108, RZ, RZ, RZ ;  /* 0x000000ffff6c7224 */ /* 0x000fe400078e00ff */
[----:B------:R-:W-:Y:S02]  /*1c10*/  IMAD.MOV.U32 R106, RZ, RZ, RZ ;  /* 0x000000ffff6a7224 */ /* 0x000fe400078e00ff */
[----:B------:R-:W-:Y:S02]  /*1c20*/  IMAD.MOV.U32 R104, RZ, RZ, RZ ;  /* 0x000000ffff687224 */ /* 0x000fe400078e00ff */
[----:B------:R-:W-:Y:S02]  /*1c30*/  IMAD.MOV.U32 R102, RZ, RZ, RZ ;  /* 0x000000ffff667224 */ /* 0x000fe400078e00ff */
        /* <DEDUP_REMOVED lines=21> */
[----:B------:R-:W-:Y:S01]  /*1d90*/  IMAD.MOV.U32 R204, RZ, RZ, RZ ;  /* 0x000000ffffcc7224 */ /* 0x000fe200078e00ff */
[----:B------:R-:W-:Y:S06]  /*1da0*/  @!P2 BRA `(.L_x_21) ;  /* 0x000000080030a947 */ /* 0x000fec0003800000 */
[----:B------:R-:W-:Y:S01]  /*1db0*/  IMAD.MOV.U32 R180, RZ, RZ, RZ ;  /* 0x000000ffffb47224 */ /* 0x000fe200078e00ff */
[----:B------:R-:W-:Y:S01]  /*1dc0*/  UMOV UR6, URZ ;  /* 0x0000003f00067c82 */ /* 0x000fe20008000000 */
[----:B------:R-:W-:Y:S01]  /*1dd0*/  IMAD.MOV.U32 R93, RZ, RZ, R19 ;  /* 0x000000ffff5d7224 */ /* 0x000fe200078e0013 */
[----:B------:R-:W-:Y:S01]  /*1de0*/  UPLOP3.LUT UP0, UPT, UPT, UPT, UPT, 0x40, 0x0 ;  /* 0x000000000000789c */ /* 0x000fe20003f0e870 */
[----:B------:R-:W-:Y:S01]  /*1df0*/  IMAD.U32 R101, RZ, RZ, UR4 ;  /* 0x00000004ff657e24 */ /* 0x000fe2000f8e00ff */
[----:B------:R-:W-:Y:S01]  /*1e00*/  UMOV UR16, UR5 ;  /* 0x0000000500107c82 */ /* 0x000fe20008000000 */
[----:B------:R-:W-:Y:S01]  /*1e10*/  IMAD.U32 R95, RZ, RZ, UR5 ;  /* 0x00000005ff5f7e24 */ /* 0x000fe2000f8e00ff */
[----:B------:R-:W-:Y:S01]  /*1e20*/  UMOV UR7, URZ ;  /* 0x0000003f00077c82 */ /* 0x000fe20008000000 */
[----:B------:R-:W-:-:S06]  /*1e30*/  ULDC UR22, c[0x0][0x644] ;  /* 0x0001910000167ab9 */ /* 0x000fcc0000000800 */
.L_x_29:
[----:B------:R-:W-:-:S13]  /*1e40*/  ISETP.NE.AND P2, PT, R91, 0x3, PT ;  /* 0x000000035b00780c */ /* 0x000fda0003f45270 */
[----:B0-----:R-:W-:Y:S05]  /*1e50*/  @!P2 BRA `(.L_x_22) ;  /* 0x000000000004a947 */ /* 0x001fea0003800000 */
[----:B------:R-:W-:Y:S01]  /*1e60*/  BPT.TRAP 0x1 ;  /* 0x000000040000795c */ /* 0x000fe20000300000 */
.L_x_22:
[----:B------:R-:W-:Y:S01]  /*1e70*/  ULEA UR8, UR16, UR12, 0x3 ;  /* 0x0000000c10087291 */ /* 0x000fe2000f8e183f */
[----:B------:R-:W-:-:S08]  /*1e80*/  SHF.L.U32 R97, R101, 0x1f, RZ ;  /* 0x0000001f65617819 */ /* 0x000fd000000006ff */
[----:B------:R0:W1:Y:S01]  /*1e90*/  SYNCS.PHASECHK.TRANS64.TRYWAIT P1, [UR8], R97 ;  /* 0x00000061ff0075a7 */ /* 0x0000620008020148 */
[----:B------:R-:W-:Y:S05]  /*1ea0*/  @!P2 BRA `(.L_x_23) ;  /* 0x000000000004a947 */ /* 0x000fea0003800000 */
[----:B------:R-:W-:Y:S01]  /*1eb0*/  BPT.TRAP 0x1 ;  /* 0x000000040000795c */ /* 0x000fe20000300000 */
.L_x_23:
[----:B-1----:R-:W-:Y:S05]  /*1ec0*/  @P1 BRA `(.L_x_24) ;  /* 0x0000000000081947 */ /* 0x002fea0003800000 */
[----:B------:R-:W1:Y:S02]  /*1ed0*/  SYNCS.PHASECHK.TRANS64.TRYWAIT P1, [UR8], R97 ;  /* 0x00000061ff0075a7 */ /* 0x000e640008020148 */
[----:B-1----:R-:W-:Y:S05]  /*1ee0*/  @!P1 BRA `(.L_x_25) ;  /* 0x0000007000ec9947 */ /* 0x002fea0003800000 */
.L_x_24:
[----:B------:R-:W-:Y:S02]  /*1ef0*/  USHF.L.U32 UR8, UR16, 0xa, URZ ;  /* 0x0000000a10087899 */ /* 0x000fe4000800063f */
[----:B------:R-:W-:Y:S02]  /*1f00*/  UIADD3 UR9, UR12, 0x180, URZ ;  /* 0x000001800c097890 */ /* 0x000fe4000fffe03f */
[----:B------:R-:W-:Y:S02]  /*1f10*/  UIADD3 UR10, UR12, 0xa180, URZ ;  /* 0x0000a1800c0a7890 */ /* 0x000fe4000fffe03f */
[----:B01----:R-:W-:Y:S01]  /*1f20*/  LEA.HI.SX32 R97, R15, UR8, 0x1d ;  /* 0x000000080f617c11 */ /* 0x003fe2000f8feaff */
[----:B------:R-:W-:Y:S02]  /*1f30*/  USHF.R.U32.HI UR9, URZ, 0x4, UR9 ;  /* 0x000000043f097899 */ /* 0x000fe40008011609 */
[----:B------:R-:W-:Y:S02]  /*1f40*/  USHF.R.U32.HI UR10, URZ, 0x4, UR10 ;  /* 0x000000043f0a7899 */ /* 0x000fe4000801160a */
[----:B------:R-:W-:Y:S01]  /*1f50*/  LDS R99, [R97+UR12+0x32180] ;  /* 0x0321800c61637984 */ /* 0x000fe20008000800 */
[----:B------:R-:W-:-:S02]  /*1f60*/  USEL UR7, UR7, URZ, !UP0 ;  /* 0x0000003f07077287 */ /* 0x000fc4000c000000 */
[----:B------:R-:W-:Y:S01]  /*1f70*/  ULOP3.LUT UR9, UR9, 0x3fff, URZ, 0xc0, !UPT ;  /* 0x00003fff09097892 */ /* 0x000fe2000f8ec03f */
[----:B------:R-:W0:Y:S01]  /*1f80*/  LDS R206, [R97+UR12+0x32188] ;  /* 0x0321880c61ce7984 */ /* 0x000e220008000800 */
[----:B------:R-:W-:Y:S02]  /*1f90*/  ULOP3.LUT UR10, UR10, 0x3fff, URZ, 0xc0, !UPT ;  /* 0x00003fff0a0a7892 */ /* 0x000fe4000f8ec03f */
[----:B------:R-:W-:Y:S02]  /*1fa0*/  UISETP.NE.U32.AND UP0, UPT, UR7, URZ, UPT ;  /* 0x0000003f0700728c */ /* 0x000fe4000bf05070 */
[----:B------:R-:W-:Y:S02]  /*1fb0*/  ULOP3.LUT UR7, UR9, 0x10000, URZ, 0xfc, !UPT ;  /* 0x0001000009077892 */ /* 0x000fe4000f8efc3f */
[----:B------:R-:W-:Y:S02]  /*1fc0*/  ULOP3.LUT UR10, UR10, 0x10000, URZ, 0xfc, !UPT ;  /* 0x000100000a0a7892 */ /* 0x000fe4000f8efc3f */
[----:B------:R-:W-:-:S02]  /*1fd0*/  ULEA UR7, UR16, UR7, 0x8 ;  /* 0x0000000710077291 */ /* 0x000fc4000f8e403f */
[----:B------:R-:W-:Y:S01]  /*1fe0*/  UIADD3 UR10, UR8, UR10, URZ ;  /* 0x0000000a080a7290 */ /* 0x000fe2000fffe03f */
[----:B------:R-:W-:Y:S01]  /*1ff0*/  UMOV UR9, 0x80000020 ;  /* 0x8000002000097882 */ /* 0x000fe20000000000 */
[----:B------:R-:W-:Y:S01]  /*2000*/  UMOV UR11, 0x40000040 ;  /* 0x40000040000b7882 */ /* 0x000fe20000000000 */
[----:B------:R-:W-:Y:S02]  /*2010*/  UIADD3 UR6, UR6, 0x2, URZ ;  /* 0x0000000206067890 */ /* 0x000fe4000fffe03f */
[----:B------:R-:W-:Y:S01]  /*2020*/  UMOV UR8, UR7 ;  /* 0x0000000700087c82 */ /* 0x000fe20008000000 */
[----:B0-----:R-:W-:-:S06]  /*2030*/  WARPGROUP.ARRIVE ;  /* 0x00000000000079c5 */ /* 0x001fcc0000000000 */
[----:B------:R-:W-:Y:S01]  /*2040*/  QGMMA.SP.64x128x64.F32.E4M3.E4M3 R24, gdesc[UR8], R24, UP0, R99 ;  /* 0x05e06300081879f3 */ /* 0x000fe2000bf00a18 */
[----:B------:R-:W-:Y:S02]  /*2050*/  UIADD3 UR8, UR7, 0x2, URZ ;  /* 0x0000000207087890 */ /* 0x000fe4000fffe03f */
[----:B------:R-:W-:Y:S01]  /*2060*/  UIADD3 UR10, UR10, 0x4, URZ ;  /* 0x000000040a0a7890 */ /* 0x000fe2000fffe03f */
[----:B------:R-:W-:Y:S01]  /*2070*/  UMOV UR9, 0x80000020 ;  /* 0x8000002000097882 */ /* 0x000fe20000000000 */
[----:B------:R-:W-:Y:S01]  /*2080*/  UMOV UR11, 0x40000040 ;  /* 0x40000040000b7882 */ /* 0x000fe20000000000 */
[----:B------:R-:W-:-:S04]  /*2090*/  UISETP.NE.AND UP0, UPT, UR6, UR22, UPT ;  /* 0x000000160600728c */ /* 0x000fc8000bf05270 */
[----:B------:R-:W-:-:S04]  /*20a0*/  USEL UR7, URZ, 0x1, UP0 ;  /* 0x000000013f077887 */ /* 0x000fc80008000000 */
[----:B------:R-:W-:-:S06]  /*20b0*/  UISETP.NE.AND UP0, UPT, UR7, URZ, UPT ;  /* 0x0000003f0700728c */ /* 0x000fcc000bf05270 */
[----:B------:R-:W-:Y:S01]  /*20c0*/  PLOP3.LUT P1, PT, PT, PT, UP0, 0x80, 0x0 ;  /* 0x000000000000781c */ /* 0x000fe20003f2f008 */
[----:B------:R-:W-:Y:S03]  /*20d0*/  QGMMA.SP.64x128x64.F32.E4M3.E4M3 R24, gdesc[UR8], R24, R206, gsb0 ;  /* 0x05e0ce00081879f3 */ /* 0x000fe60008000a18 */
[----:B------:R-:W-:-:S09]  /*20e0*/  WARPGROUP.DEPBAR.LE gsb0, 0x0 ;  /* 0x00008000000079c5 */ /* 0x000fd20000010000 */
[----:B------:R-:W-:Y:S05]  /*20f0*/  @!P1 BRA `(.L_x_26) ;  /* 0x0000000400089947 */ /* 0x000fea0003800000 */
[----:B------:R-:W-:Y:S01]  /*2100*/  FADD R23, R24, R23 ;  /* 0x0000001718177221 */ /* 0x000fe20000000000 */
[----:B------:R-:W-:-:S01]  /*2110*/  FADD R204, R25, R204 ;  /* 0x000000cc19cc7221 */ /* 0x000fc20000000000 */
        /* <DEDUP_REMOVED lines=62> */
[----:B------:R-:W-:-:S02]  /*2500*/  WARPGROUP.DEPBAR.LE gsb0, 0x0 ;  /* 0x00008000000079c5 */ /* 0x000fc40000010000 */
[----:B------:R-:W-:-:S05]  /*2510*/  UMOV UR6, URZ ;  /* 0x0000003f00067c82 */ /* 0x000fca0008000000 */
.L_x_26:
[----:B------:R-:W-:Y:S05]  /*2520*/  @!P2 BRA `(.L_x_27) ;  /* 0x000000000004a947 */ /* 0x000fea0003800000 */
[----:B------:R-:W-:Y:S01]  /*2530*/  BPT.TRAP 0x1 ;  /* 0x000000040000795c */ /* 0x000fe20000300000 */
.L_x_27:
[----:B------:R-:W-:Y:S02]  /*2540*/  @P0 LEA R97, R95, UR12, 0x3 ;  /* 0x0000000c5f610c11 */ /* 0x000fe4000f8e18ff */
[----:B------:R-:W-:-:S03]  /*2550*/  ISETP.GT.U32.AND P1, PT, R7, 0x1, PT ;  /* 0x000000010700780c */ /* 0x000fc60003f24070 */
[----:B------:R-:W-:-:S05]  /*2560*/  @P0 VIADD R97, R97, 0x50 ;  /* 0x0000005061610836 */ /* 0x000fca0000000000 */
[----:B------:R-:W-:-:S04]  /*2570*/  @P0 PRMT R97, R14, 0x654, R97 ;  /* 0x000006540e610816 */ /* 0x000fc80000000061 */
[----:B------:R0:W-:Y:S01]  /*2580*/  @P0 SYNCS.ARRIVE.TRANS64.RED.A1T0 RZ, [R97+URZ], RZ ;  /* 0x000000ff61ff09a7 */ /* 0x0001e2000810043f */
[----:B------:R-:W-:Y:S05]  /*2590*/  @P1 BRA `(.L_x_28) ;  /* 0x0000000000041947 */ /* 0x000fea0003800000 */
[----:B------:R-:W-:Y:S01]  /*25a0*/  BPT.TRAP 0x1 ;  /* 0x000000040000795c */ /* 0x000fe20000300000 */
.L_x_28:
[----:B------:R-:W-:Y:S01]  /*25b0*/  UIADD3 UR16, UR16, 0x1, URZ ;  /* 0x0000000110107890 */ /* 0x000fe2000fffe03f */
[----:B------:R-:W-:Y:S01]  /*25c0*/  ISETP.GT.AND P2, PT, R93, 0x1, PT ;  /* 0x000000015d00780c */ /* 0x000fe20003f44270 */
[----:B------:R-:W-:Y:S02]  /*25d0*/  VIADD R95, R95, 0x1 ;  /* 0x000000015f5f7836 */ /* 0x000fe40000000000 */
[----:B------:R-:W-:Y:S01]  /*25e0*/  UISETP.NE.AND UP1, UPT, UR16, 0xa, UPT ;  /* 0x0000000a1000788c */ /* 0x000fe2000bf25270 */
[----:B------:R-:W-:Y:S02]  /*25f0*/  VIADD R93, R93, 0xffffffff ;  /* 0xffffffff5d5d7836 */ /* 0x000fe40000000000 */
[C---:B------:R-:W-:Y:S01]  /*2600*/  ISETP.NE.AND P1, PT, R95.reuse, 0xa, PT ;  /* 0x0000000a5f00780c */ /* 0x040fe20003f25270 */
[----:B------:R-:W-:Y:S02]  /*2610*/  USEL UR7, URZ, 0x1, UP1 ;  /* 0x000000013f077887 */ /* 0x000fe40008800000 */
[----:B------:R-:W-:Y:S01]  /*2620*/  USEL UR16, UR16, URZ, UP1 ;  /* 0x0000003f10107287 */ /* 0x000fe20008800000 */
[----:B------:R-:W-:-:S03]  /*2630*/  SEL R95, R95, RZ, P1 ;  /* 0x000000ff5f5f7207 */ /* 0x000fc60000800000 */
[----:B------:R-:W-:Y:S01]  /*2640*/  LOP3.LUT R101, R101, UR7, RZ, 0x3c, !PT ;  /* 0x0000000765657c12 */ /* 0x000fe2000f8e3cff */
[----:B------:R-:W-:Y:S01]  /*2650*/  UMOV UR7, 0x1 ;  /* 0x0000000100077882 */ /* 0x000fe20000000000 */
[----:B------:R-:W-:Y:S06]  /*2660*/  @P2 BRA `(.L_x_29) ;  /* 0xfffffff400f42947 */ /* 0x000fec000383ffff */
.L_x_21:
[----:B------:R-:W-:Y:S01]  /*2670*/  UISETP.NE.AND UP0, UPT, UR6, URZ, UPT ;  /* 0x0000003f0600728c */ /* 0x000fe2000bf05270 */
[----:B0-----:R-:W-:Y:S01]  /*2680*/  IMAD.U32 R97, RZ, RZ, UR21 ;  /* 0x00000015ff617e24 */ /* 0x001fe2000f8e00ff */
[----:B------:R-:W-:Y:S01]  /*2690*/  SHF.L.U32 R95, R89, 0x1f, RZ ;  /* 0x0000001f595f7819 */ /* 0x000fe200000006ff */
[----:B------:R-:W-:Y:S01]  /*26a0*/  IMAD.MOV.U32 R93, RZ, RZ, R23 ;  /* 0x000000ffff5d7224 */ /* 0x000fe200078e0017 */
[----:B------:R-:W-:-:S06]  /*26b0*/  USEL UR6, URZ, 0x1, !UP0 ;  /* 0x000000013f067887 */ /* 0x000fcc000c000000 */
[----:B------:R-:W-:-:S13]  /*26c0*/  ISETP.NE.AND P1, PT, RZ, UR6, PT ;  /* 0x00000006ff007c0c */ /* 0x000fda000bf25270 */
[----:B------:R-:W-:Y:S05]  /*26d0*/  @!P1 BRA `(.L_x_30) ;  /* 0x0000000400049947 */ /* 0x000fea0003800000 */
[----:B------:R-:W-:Y:S01]  /*26e0*/  FADD R93, R24, R93 ;  /* 0x0000005d185d7221 */ /* 0x000fe20000000000 */
        /* <DEDUP_REMOVED lines=63> */
[----:B------:R-:W-:-:S06]  /*2ae0*/  WARPGROUP.DEPBAR.LE gsb0, 0x0 ;  /* 0x00008000000079c5 */ /* 0x000fcc0000010000 */
.L_x_30:
[----:B------:R0:W-:Y:S01]  /*2af0*/  SYNCS.ARRIVE.TRANS64.A1T0 RZ, [R97+UR20], RZ ;  /* 0x000000ff61ff79a7 */ /* 0x0001e20008100014 */
[----:B------:R-:W-:Y:S02]  /*2b00*/  WARPGROUP.DEPBAR.LE gsb0, 0x0 ;  /* 0x00008000000079c5 */ /* 0x000fe40000010000 */
[----:B------:R-:W-:Y:S01]  /*2b10*/  UIADD3 UR5, UR5, UR17, URZ ;  /* 0x0000001105057290 */ /* 0x000fe2000fffe03f */
[----:B------:R-:W-:Y:S01]  /*2b20*/  SHF.R.S32.HI R30, RZ, 0x1f, R4 ;  /* 0x0000001fff1e7819 */ /* 0x000fe20000011404 */
[----:B------:R-:W-:Y:S02]  /*2b30*/  UISETP.GE.U32.AND UP1, UPT, UR17, 0xa, UPT ;  /* 0x0000000a1100788c */ /* 0x000fe4000bf26070 */
[----:B------:R-:W-:Y:S01]  /*2b40*/  UISETP.GT.U32.AND UP0, UPT, UR5, 0x9, UPT ;  /* 0x000000090500788c */ /* 0x000fe2000bf04070 */
[----:B------:R-:W1:Y:S01]  /*2b50*/  SYNCS.PHASECHK.TRANS64.TRYWAIT P1, [UR13+0x8], R95 ;  /* 0x0000085fff0075a7 */ /* 0x000e62000802014d */
[----:B------:R-:W-:Y:S02]  /*2b60*/  UIMAD.WIDE.U32 UR6, UR5, -0x33333333, URZ ;  /* 0xcccccccd050678a5 */ /* 0x000fe4000f8e003f */
[----:B------:R-:W-:-:S02]  /*2b70*/  UISETP.LT.U32.AND UP0, UPT, UR17, 0xa, UP0 ;  /* 0x0000000a1100788c */ /* 0x000fc40008701070 */
[----:B------:R-:W-:Y:S02]  /*2b80*/  USHF.R.U32.HI UR6, URZ, 0x3, UR7 ;  /* 0x000000033f067899 */ /* 0x000fe40008011607 */
[----:B------:R-:W-:Y:S02]  /*2b90*/  USEL UR8, URZ, 0x1, !UP0 ;  /* 0x000000013f087887 */ /* 0x000fe4000c000000 */
[----:B------:R-:W-:Y:S02]  /*2ba0*/  UIMAD UR5, UR6, -0xa, UR5 ;  /* 0xfffffff6060578a4 */ /* 0x000fe4000f8e0205 */
[----:B------:R-:W-:-:S04]  /*2bb0*/  ULOP3.LUT UR4, UR4, UR8, URZ, 0x3c, !UPT ;  /* 0x0000000804047292 */ /* 0x000fc8000f8e3c3f */
[----:B------:R-:W-:Y:S01]  /*2bc0*/  @UP1 ULOP3.LUT UR4, UR4, 0x1, UR6, 0x78, !UPT ;  /* 0x0000000104041892 */ /* 0x000fe2000f8e7806 */
[----:B------:R-:W4:Y:S01]  /*2bd0*/  LDC R28, c[0x0][0x288] ;  /* 0x0000a200ff1c7b82 */ /* 0x000f220000000800 */
[----:B01----:R-:W-:Y:S10]  /*2be0*/  @!P1 BRA `(.L_x_31) ;  /* 0x0000006400c49947 */ /* 0x003ff40003800000 */
.L_x_189:
[----:B------:R-:W-:Y:S01]  /*2bf0*/  ULDC.64 UR6, c[0x0][0x6d0] ;  /* 0x0001b40000067ab9 */ /* 0x000fe20000000a00 */
[----:B------:R-:W-:Y:S02]  /*2c00*/  IMAD.SHL.U32 R34, R6, 0x40, RZ ;  /* 0x0000004006227824 */ /* 0x000fe400078e00ff */
[----:B------:R-:W-:Y:S02]  /*2c10*/  IMAD R23, R30, UR6, RZ ;  /* 0x000000061e177c24 */ /* 0x000fe4000f8e02ff */
[C---:B------:R-:W-:Y:S01]  /*2c20*/  IMAD.WIDE.U32 R26, R4.reuse, UR6, R10 ;  /* 0x00000006041a7c25 */ /* 0x040fe2000f8e000a */
[----:B------:R-:W-:Y:S01]  /*2c30*/  ULDC UR6, c[0x0][0x284] ;  /* 0x0000a10000067ab9 */ /* 0x000fe20000000800 */
[----:B------:R-:W-:Y:S02]  /*2c40*/  SHF.R.S32.HI R35, RZ, 0x1f, R34 ;  /* 0x0000001fff237819 */ /* 0x000fe40000011422 */
[----:B------:R-:W-:Y:S01]  /*2c50*/  IMAD R29, R4, UR7, R23 ;  /* 0x00000007041d7c24 */ /* 0x000fe2000f8e0217 */
[C---:B------:R-:W-:Y:S01]  /*2c60*/  ISETP.GE.AND P1, PT, R34.reuse, UR6, PT ;  /* 0x0000000622007c0c */ /* 0x040fe2000bf26270 */
[----:B------:R-:W-:Y:S01]  /*2c70*/  IMAD.SHL.U32 R23, R5, 0x80, RZ ;  /* 0x0000008005177824 */ /* 0x000fe200078e00ff */
[----:B------:R-:W-:Y:S01]  /*2c80*/  IADD3 R26, P2, R34, R26, RZ ;  /* 0x0000001a221a7210 */ /* 0x000fe20007f5e0ff */
[----:B0-----:R-:W-:-:S03]  /*2c90*/  IMAD.WIDE R24, R21, 0x2, RZ ;  /* 0x0000000215187825 */ /* 0x001fc600078e02ff */
[----:B----4-:R-:W-:Y:S01]  /*2ca0*/  ISETP.GE.OR P1, PT, R23, R28, P1 ;  /* 0x0000001c1700720c */ /* 0x010fe20000f26670 */
[----:B------:R-:W-:Y:S01]  /*2cb0*/  IMAD R6, R21, -0x2, R28 ;  /* 0xfffffffe15067824 */ /* 0x000fe200078e021c */
[----:B------:R-:W-:Y:S01]  /*2cc0*/  IADD3.X R27, R35, R27, R29, P2, !PT ;  /* 0x0000001b231b7210 */ /* 0x000fe200017fe41d */
[----:B------:R-:W-:-:S04]  /*2cd0*/  IMAD.WIDE R38, R5, 0x80, R24 ;  /* 0x0000008005267825 */ /* 0x000fc800078e0218 */
[----:B------:R-:W-:-:S06]  /*2ce0*/  IMAD.IADD R5, R6, 0x1, -R23 ;  /* 0x0000000106057824 */ /* 0x000fcc00078e0a17 */
[----:B------:R-:W-:Y:S05]  /*2cf0*/  @P1 BRA `(.L_x_32) ;  /* 0x00000048008c1947 */ /* 0x000fea0003800000 */
[----:B------:R-:W0:Y:S01]  /*2d00*/  LDC.64 R24, c[0x0][0x6c8] ;  /* 0x0001b200ff187b82 */ /* 0x000e220000000a00 */
[----:B---3-5:R-:W-:Y:S01]  /*2d10*/  FSETP.NEU.AND P1, PT, R12, RZ, PT ;  /* 0x000000ff0c00720b */ /* 0x028fe20003f2d000 */
[----:B------:R-:W-:Y:S01]  /*2d20*/  IMAD.IADD R44, R17, 0x1, -R34 ;  /* 0x00000001112c7824 */ /* 0x000fe200078e0a22 */
[----:B------:R-:W-:Y:S01]  /*2d30*/  ISETP.GT.AND P2, PT, R5, RZ, PT ;  /* 0x000000ff0500720c */ /* 0x000fe20003f44270 */
[----:B------:R-:W-:Y:S03]  /*2d40*/  BSSY B0, `(.L_x_32) ;  /* 0x000049e000007945 */ /* 0x000fe60003800000 */
[----:B------:R-:W-:Y:S01]  /*2d50*/  ISETP.GT.AND P5, PT, R44, RZ, P2 ;  /* 0x000000ff2c00720c */ /* 0x000fe200017a4270 */
[-C--:B0-----:R-:W-:Y:S02]  /*2d60*/  IMAD R6, R39, R24.reuse, RZ ;  /* 0x0000001827067224 */ /* 0x081fe400078e02ff */
[----:B------:R-:W-:-:S04]  /*2d70*/  IMAD.WIDE.U32 R40, R38, R24, R26 ;  /* 0x0000001826287225 */ /* 0x000fc800078e001a */
[----:B------:R-:W-:-:S04]  /*2d80*/  IMAD R23, R38, R25, R6 ;  /* 0x0000001926177224 */ /* 0x000fc800078e0206 */
[----:B------:R-:W-:Y:S01]  /*2d90*/  IMAD.IADD R45, R41, 0x1, R23 ;  /* 0x00000001292d7824 */ /* 0x000fe200078e0217 */
[----:B------:R-:W-:Y:S06]  /*2da0*/  @!P1 BRA `(.L_x_33) ;  /* 0x0000003000e09947 */ /* 0x000fec0003800000 */
[----:B------:R-:W-:Y:S01]  /*2db0*/  ULDC.64 UR6, c[0x0][0x6b8] ;  /* 0x0001ae0000067ab9 */ /* 0x000fe20000000a00 */
[----:B------:R-:W-:Y:S01]  /*2dc0*/  ULDC.64 UR10, c[0x0][0x6b0] ;  /* 0x0001ac00000a7ab9 */ /* 0x000fe20000000a00 */
[----:B------:R-:W-:Y:S01]  /*2dd0*/  IMAD.WIDE.U32 R26, R4, UR6, R10 ;  /* 0x00000006041a7c25 */ /* 0x000fe2000f8e000a */
[----:B------:R-:W-:Y:S01]  /*2de0*/  ULDC.64 UR22, c[0x0][0x6a8] ;  /* 0x0001aa0000167ab9 */ /* 0x000fe20000000a00 */
[----:B------:R-:W0:Y:S01]  /*2df0*/  LDC.64 R36, c[0x0][0x6b0] ;  /* 0x0001ac00ff247b82 */ /* 0x000e220000000a00 */
[----:B------:R-:W-:Y:S01]  /*2e00*/  ULDC.64 UR8, c[0x0][0x6c0] ;  /* 0x0001b00000087ab9 */ /* 0x000fe20000000a00 */
[----:B------:R-:W-:Y:S01]  /*2e10*/  IMAD R23, R30, UR6, RZ ;  /* 0x000000061e177c24 */ /* 0x000fe2000f8e02ff */
[----:B------:R-:W-:-:S03]  /*2e20*/  IADD3 R30, P1, R34, R26, RZ ;  /* 0x0000001a221e7210 */ /* 0x000fc60007f3e0ff */
[----:B------:R-:W-:Y:S02]  /*2e30*/  IMAD R41, R4, UR7, R23 ;  /* 0x0000000704297c24 */ /* 0x000fe4000f8e0217 */
[----:B------:R-:W-:-:S03]  /*2e40*/  IMAD R23, R39, UR10, RZ ;  /* 0x0000000a27177c24 */ /* 0x000fc6000f8e02ff */
[----:B------:R-:W-:Y:S01]  /*2e50*/  IADD3.X R31, R35, R27, R41, P1, !PT ;  /* 0x0000001b231f7210 */ /* 0x000fe20000ffe429 */
[C---:B------:R-:W-:Y:S02]  /*2e60*/  IMAD R39, R38.reuse, UR11, R23 ;  /* 0x0000000b26277c24 */ /* 0x040fe4000f8e0217 */
[----:B------:R-:W-:-:S04]  /*2e70*/  IMAD.WIDE.U32 R26, R38, UR10, R30 ;  /* 0x0000000a261a7c25 */ /* 0x000fc8000f8e001e */
[----:B------:R-:W-:Y:S01]  /*2e80*/  IMAD.IADD R23, R27, 0x1, R39 ;  /* 0x000000011b177824 */ /* 0x000fe200078e0227 */
[----:B------:R-:W-:-:S04]  /*2e90*/  LEA R28, P1, R26, UR22, 0x2 ;  /* 0x000000161a1c7c11 */ /* 0x000fc8000f8210ff */
[----:B------:R-:W-:-:S05]  /*2ea0*/  LEA.HI.X R29, R26, UR23, R23, 0x2, P1 ;  /* 0x000000171a1d7c11 */ /* 0x000fca00088f1417 */
[----:B------:R-:W3:Y:S01]  /*2eb0*/  @P5 LDG.E.LTC128B R23, desc[UR18][R28.64] ;  /* 0x000000121c175981 */ /* 0x000ee2000c1e1920 */
[----:B------:R-:W-:Y:S01]  /*2ec0*/  IMAD.WIDE.U32 R32, R38, UR10, R34 ;  /* 0x0000000a26207c25 */ /* 0x000fe2000f8e0022 */
[----:B------:R-:W-:Y:S01]  /*2ed0*/  LEA R26, P1, R40, UR8, 0x2 ;  /* 0x00000008281a7c11 */ /* 0x000fe2000f8210ff */
[----:B------:R-:W-:Y:S02]  /*2ee0*/  BSSY B1, `(.L_x_34) ;  /* 0x0000016000017945 */ /* 0x000fe40003800000 */
[----:B0-----:R-:W-:Y:S01]  /*2ef0*/  IMAD.WIDE.U32 R42, R38, UR10, R36 ;  /* 0x0000000a262a7c25 */ /* 0x001fe2000f8e0024 */
[----:B------:R-:W-:Y:S02]  /*2f00*/  IADD3 R36, P3, R10, R32, RZ ;  /* 0x000000200a247210 */ /* 0x000fe40007f7e0ff */
[----:B------:R-:W-:Y:S01]  /*2f10*/  LEA.HI.X R27, R40, UR9, R45, 0x2, P1 ;  /* 0x00000009281b7c11 */ /* 0x000fe200088f142d */
[----:B------:R-:W-:Y:S01]  /*2f20*/  IMAD.IADD R45, R39, 0x1, R43 ;  /* 0x00000001272d7824 */ /* 0x000fe200078e022b */
[----:B------:R-:W-:-:S02]  /*2f30*/  IADD3 R32, P1, R30, R42, RZ ;  /* 0x0000002a1e207210 */ /* 0x000fc40007f3e0ff */
[----:B------:R-:W-:Y:S02]  /*2f40*/  IADD3.X R37, R11, R39, R33, P3, !PT ;  /* 0x000000270b257210 */ /* 0x000fe40001ffe421 */
[----:B------:R-:W-:Y:S01]  /*2f50*/  ISETP.GT.AND P3, PT, R5, 0x1, PT ;  /* 0x000000010500780c */ /* 0x000fe20003f64270 */
[----:B------:R-:W-:Y:S01]  /*2f60*/  IMAD.X R31, R45, 0x1, R31, P1 ;  /* 0x000000012d1f7824 */ /* 0x000fe200008e061f */
[----:B------:R-:W-:Y:S01]  /*2f70*/  LEA R30, P1, R32, UR22, 0x2 ;  /* 0x00000016201e7c11 */ /* 0x000fe2000f8210ff */
[----:B------:R-:W-:-:S03]  /*2f80*/  IMAD.WIDE.U32 R36, R4, UR6, R36 ;  /* 0x0000000604247c25 */ /* 0x000fc6000f8e0024 */
[----:B------:R-:W-:Y:S01]  /*2f90*/  LEA.HI.X R31, R32, UR23, R31, 0x2, P1 ;  /* 0x00000017201f7c11 */ /* 0x000fe200088f141f */
[----:B------:R-:W-:Y:S01]  /*2fa0*/  IMAD.IADD R37, R41, 0x1, R37 ;  /* 0x0000000129257824 */ /* 0x000fe200078e0225 */
[----:B------:R-:W-:Y:S02]  /*2fb0*/  ISETP.GT.AND P1, PT, R44, RZ, P3 ;  /* 0x000000ff2c00720c */ /* 0x000fe40001f24270 */
[----:B------:R-:W-:-:S04]  /*2fc0*/  LEA R38, P6, R36, UR22, 0x2 ;  /* 0x0000001624267c11 */ /* 0x000fc8000f8c10ff */
[----:B------:R-:W-:Y:S01]  /*2fd0*/  LEA.HI.X R39, R36, UR23, R37, 0x2, P6 ;  /* 0x0000001724277c11 */ /* 0x000fe2000b0f1425 */
[----:B---3--:R-:W-:-:S04]  /*2fe0*/  FMUL R6, R23, R12 ;  /* 0x0000000c17067220 */ /* 0x008fc80000400000 */
[----:B--2---:R-:W-:-:S05]  /*2ff0*/  FFMA R93, R93, R13, R6 ;  /* 0x0000000d5d5d7223 */ /* 0x004fca0000000006 */
[----:B------:R0:W-:Y:S01]  /*3000*/  @P5 STG.E desc[UR18][R26.64], R93 ;  /* 0x0000005d1a005986 */ /* 0x0001e2000c101912 */
[----:B------:R-:W-:Y:S01]  /*3010*/  LEA R32, P5, R24, R26, 0x2 ;  /* 0x0000001a18207211 */ /* 0x000fe200078a10ff */
[----:B------:R-:W-:-:S12]  /*3020*/  @!P1 BRA `(.L_x_35) ;  /* 0x0000000000049947 */ /* 0x000fd80003800000 */
[----:B------:R1:W5:Y:S02]  /*3030*/  LDG.E.LTC128B R23, desc[UR18][R30.64] ;  /* 0x000000121e177981 */ /* 0x000364000c1e1920 */
.L_x_35:
[----:B------:R-:W-:Y:S05]  /*3040*/  BSYNC B1 ;  /* 0x0000000000017941 */ /* 0x000fea0003800000 */
.L_x_34:
[----:B-----5:R-:W-:Y:S01]  /*3050*/  FMUL R6, R23, R12 ;  /* 0x0000000c17067220 */ /* 0x020fe20000400000 */
[----:B------:R-:W-:Y:S01]  /*3060*/  LEA.HI.X R33, R24, R27, R25, 0x2, P5 ;  /* 0x0000001b18217211 */ /* 0x000fe200028f1419 */
[----:B------:R-:W-:Y:S01]  /*3070*/  BSSY B1, `(.L_x_36) ;  /* 0x0000008000017945 */ /* 0x000fe20003800000 */
[----:B------:R-:W-:Y:S01]  /*3080*/  ISETP.GT.AND P2, PT, R44, 0x8, P2 ;  /* 0x000000082c00780c */ /* 0x000fe20001744270 */
[----:B------:R-:W-:Y:S01]  /*3090*/  FFMA R37, R204, R13, R6 ;  /* 0x0000000dcc257223 */ /* 0x000fe20000000006 */
[----:B------:R-:W-:-:S04]  /*30a0*/  IADD3 R34, P5, P6, R10, R42, R34 ;  /* 0x0000002a0a227210 */ /* 0x000fc80007ebe022 */
[----:B------:R2:W-:Y:S01]  /*30b0*/  @P1 STG.E desc[UR18][R32.64], R37 ;  /* 0x0000002520001986 */ /* 0x0005e2000c101912 */
[----:B------:R-:W-:-:S06]  /*30c0*/  IADD3.X R35, R11, R45, R35, P5, P6 ;  /* 0x0000002d0b237210 */ /* 0x000fcc0002fec423 */
[----:B------:R-:W-:Y:S05]  /*30d0*/  @!P2 BRA `(.L_x_37) ;  /* 0x000000000004a947 */ /* 0x000fea0003800000 */
[----:B------:R3:W5:Y:S02]  /*30e0*/  LDG.E.LTC128B R23, desc[UR18][R38.64+0x20] ;  /* 0x0000201226177981 */ /* 0x000764000c1e1920 */
.L_x_37:
[----:B------:R-:W-:Y:S05]  /*30f0*/  BSYNC B1 ;  /* 0x0000000000017941 */ /* 0x000fea0003800000 */
.L_x_36:
[----:B--2--5:R-:W-:Y:S01]  /*3100*/  FMUL R37, R23, R12 ;  /* 0x0000000c17257220 */ /* 0x024fe20000400000 */
[----:B------:R-:W-:Y:S01]  /*3110*/  ISETP.GT.AND P3, PT, R44, 0x8, P3 ;  /* 0x000000082c00780c */ /* 0x000fe20001f64270 */
[----:B------:R-:W-:Y:S01]  /*3120*/  IMAD.WIDE.U32 R34, R4, UR6, R34 ;  /* 0x0000000604227c25 */ /* 0x000fe2000f8e0022 */
[----:B------:R-:W-:-:S03]  /*3130*/  ISETP.GT.AND P1, PT, R5, 0x8, PT ;  /* 0x000000080500780c */ /* 0x000fc60003f24270 */
[----:B---3--:R-:W-:Y:S01]  /*3140*/  FFMA R39, R202, R13, R37 ;  /* 0x0000000dca277223 */ /* 0x008fe20000000025 */
[----:B------:R-:W-:Y:S01]  /*3150*/  USHF.L.U64.HI UR9, UR10, 0x5, UR11 ;  /* 0x000000050a097899 */ /* 0x000fe2000801020b */
[----:B------:R-:W-:Y:S01]  /*3160*/  IMAD.IADD R35, R41, 0x1, R35 ;  /* 0x0000000129237824 */ /* 0x000fe200078e0223 */
[----:B------:R-:W-:Y:S01]  /*3170*/  LEA R36, P6, R34, UR22, 0x2 ;  /* 0x0000001622247c11 */ /* 0x000fe2000f8c10ff */
[----:B------:R-:W-:Y:S01]  /*3180*/  USHF.L.U32 UR8, UR10, 0x5, URZ ;  /* 0x000000050a087899 */ /* 0x000fe2000800063f */
[----:B------:R2:W-:Y:S01]  /*3190*/  @P2 STG.E desc[UR18][R26.64+0x20], R39 ;  /* 0x000020271a002986 */ /* 0x0005e2000c101912 */
[----:B------:R-:W-:Y:S01]  /*31a0*/  BSSY B1, `(.L_x_38) ;  /* 0x0000005000017945 */ /* 0x000fe20003800000 */
[----:B------:R-:W-:Y:S02]  /*31b0*/  ISETP.GT.AND P5, PT, R44, RZ, P1 ;  /* 0x000000ff2c00720c */ /* 0x000fe40000fa4270 */
[----:B------:R-:W-:Y:S01]  /*31c0*/  LEA.HI.X R37, R34, UR23, R35, 0x2, P6 ;  /* 0x0000001722257c11 */ /* 0x000fe2000b0f1423 */
[----:B------:R-:W-:Y:S10]  /*31d0*/  @!P3 BRA `(.L_x_39) ;  /* 0x000000000004b947 */ /* 0x000ff40003800000 */
[----:B------:R3:W5:Y:S02]  /*31e0*/  LDG.E.LTC128B R23, desc[UR18][R36.64+0x20] ;  /* 0x0000201224177981 */ /* 0x000764000c1e1920 */
.L_x_39:
[----:B------:R-:W-:Y:S05]  /*31f0*/  BSYNC B1 ;  /* 0x0000000000017941 */ /* 0x000fea0003800000 */
.L_x_38:
[----:B---3-5:R-:W-:Y:S01]  /*3200*/  FMUL R37, R23, R12 ;  /* 0x0000000c17257220 */ /* 0x028fe20000400000 */
[----:B------:R-:W-:Y:S01]  /*3210*/  IADD3 R34, P2, R28, UR8, RZ ;  /* 0x000000081c227c10 */ /* 0x000fe2000ff5e0ff */
[----:B------:R-:W-:Y:S02]  /*3220*/  IMAD.MOV.U32 R43, RZ, RZ, R23 ;  /* 0x000000ffff2b7224 */ /* 0x000fe400078e0017 */
[----:B------:R-:W-:Y:S01]  /*3230*/  FFMA R37, R200, R13, R37 ;  /* 0x0000000dc8257223 */ /* 0x000fe20000000025 */
[----:B------:R-:W-:-:S04]  /*3240*/  IADD3.X R35, R29, UR9, RZ, P2, !PT ;  /* 0x000000091d237c10 */ /* 0x000fc800097fe4ff */
[----:B------:R3:W-:Y:S04]  /*3250*/  @P3 STG.E desc[UR18][R32.64+0x20], R37 ;  /* 0x0000202520003986 */ /* 0x0007e8000c101912 */
[----:B------:R-:W4:Y:S01]  /*3260*/  @P5 LDG.E.LTC128B R43, desc[UR18][R34.64] ;  /* 0x00000012222b5981 */ /* 0x000f22000c1e1920 */
[C---:B------:R-:W-:Y:S01]  /*3270*/  IMAD.SHL.U32 R4, R24.reuse, 0x20, RZ ;  /* 0x0000002018047824 */ /* 0x040fe200078e00ff */
[----:B------:R-:W-:Y:S01]  /*3280*/  SHF.L.U64.HI R6, R24, 0x5, R25 ;  /* 0x0000000518067819 */ /* 0x000fe20000010219 */
[----:B------:R-:W-:Y:S01]  /*3290*/  BSSY B1, `(.L_x_40) ;  /* 0x000000c000017945 */ /* 0x000fe20003800000 */
[----:B------:R-:W-:Y:S02]  /*32a0*/  ISETP.GT.AND P3, PT, R5, 0x9, PT ;  /* 0x000000090500780c */ /* 0x000fe40003f64270 */
[----:B------:R-:W-:-:S02]  /*32b0*/  IADD3 R38, P6, R4, R26, RZ ;  /* 0x0000001a04267210 */ /* 0x000fc40007fde0ff */
[----:B------:R-:W-:-:S03]  /*32c0*/  ISETP.GT.AND P2, PT, R44, RZ, P3 ;  /* 0x000000ff2c00720c */ /* 0x000fc60001f44270 */
[----:B--2---:R-:W-:Y:S01]  /*32d0*/  IMAD.X R39, R6, 0x1, R27, P6 ;  /* 0x0000000106277824 */ /* 0x004fe200030e061b */
[----:B------:R-:W-:-:S04]  /*32e0*/  IADD3 R40, P6, R30, UR8, RZ ;  /* 0x000000081e287c10 */ /* 0x000fc8000ffde0ff */
[----:B------:R-:W-:Y:S01]  /*32f0*/  IADD3.X R41, R31, UR9, RZ, P6, !PT ;  /* 0x000000091f297c10 */ /* 0x000fe2000b7fe4ff */
[----:B----4-:R-:W-:-:S04]  /*3300*/  FMUL R23, R43, R12 ;  /* 0x0000000c2b177220 */ /* 0x010fc80000400000 */
[----:B------:R-:W-:-:S05]  /*3310*/  FFMA R23, R198, R13, R23 ;  /* 0x0000000dc6177223 */ /* 0x000fca0000000017 */
[----:B------:R3:W-:Y:S01]  /*3320*/  @P5 STG.E desc[UR18][R38.64], R23 ;  /* 0x0000001726005986 */ /* 0x0007e2000c101912 */
[----:B------:R-:W-:Y:S05]  /*3330*/  @!P2 BRA `(.L_x_41) ;  /* 0x000000000004a947 */ /* 0x000fea0003800000 */
[----:B------:R2:W5:Y:S02]  /*3340*/  LDG.E.LTC128B R43, desc[UR18][R40.64] ;  /* 0x00000012282b7981 */ /* 0x000564000c1e1920 */
.L_x_41:
[----:B------:R-:W-:Y:S05]  /*3350*/  BSYNC B1 ;  /* 0x0000000000017941 */ /* 0x000fea0003800000 */
.L_x_40:
[----:B------:R-:W-:Y:S01]  /*3360*/  UIADD3 UR6, UP0, UR8, 0x20, URZ ;  /* 0x0000002008067890 */ /* 0x000fe2000ff1e03f */
[----:B------:R-:W-:Y:S01]  /*3370*/  ISETP.GT.AND P1, PT, R44, 0x8, P1 ;  /* 0x000000082c00780c */ /* 0x000fe20000f24270 */
[----:B---3-5:R-:W-:Y:S01]  /*3380*/  FMUL R23, R43, R12 ;  /* 0x0000000c2b177220 */ /* 0x028fe20000400000 */
[----:B------:R-:W-:Y:S01]  /*3390*/  IADD3 R36, P5, R4, R32, RZ ;  /* 0x0000002004247210 */ /* 0x000fe20007fbe0ff */
[----:B------:R-:W-:Y:S01]  /*33a0*/  UIADD3.X UR7, URZ, UR9, URZ, UP0, !UPT ;  /* 0x000000093f077290 */ /* 0x000fe200087fe43f */
[----:B------:R-:W-:Y:S01]  /*33b0*/  IMAD.MOV.U32 R45, RZ, RZ, R43 ;  /* 0x000000ffff2d7224 */ /* 0x000fe200078e002b */
[----:B------:R-:W-:Y:S01]  /*33c0*/  IADD3 R28, P6, R28, UR6, RZ ;  /* 0x000000061c1c7c10 */ /* 0x000fe2000ffde0ff */
[----:B------:R-:W-:Y:S01]  /*33d0*/  FFMA R47, R196, R13, R23 ;  /* 0x0000000dc42f7223 */ /* 0x000fe20000000017 */
[----:B------:R-:W-:Y:S02]  /*33e0*/  IMAD.X R37, R6, 0x1, R33, P5 ;  /* 0x0000000106257824 */ /* 0x000fe400028e0621 */
[----:B------:R-:W-:-:S03]  /*33f0*/  IADD3.X R29, R29, UR7, RZ, P6, !PT ;  /* 0x000000071d1d7c10 */ /* 0x000fc6000b7fe4ff */
[----:B------:R3:W-:Y:S04]  /*3400*/  @P2 STG.E desc[UR18][R36.64], R47 ;  /* 0x0000002f24002986 */ /* 0x0007e8000c101912 */
[----:B------:R-:W4:Y:S01]  /*3410*/  @P1 LDG.E.LTC128B R45, desc[UR18][R28.64] ;  /* 0x000000121c2d1981 */ /* 0x000f22000c1e1920 */
[----:B------:R-:W-:Y:S01]  /*3420*/  IADD3 R24, P2, R4, 0x20, RZ ;  /* 0x0000002004187810 */ /* 0x000fe20007f5e0ff */
[----:B------:R-:W-:Y:S01]  /*3430*/  BSSY B1, `(.L_x_42) ;  /* 0x000000e000017945 */ /* 0x000fe20003800000 */
[----:B------:R-:W-:Y:S02]  /*3440*/  ISETP.GT.AND P5, PT, R44, 0x8, P3 ;  /* 0x000000082c00780c */ /* 0x000fe40001fa4270 */
[----:B0-----:R-:W-:Y:S01]  /*3450*/  IADD3 R26, P6, R24, R26, RZ ;  /* 0x0000001a181a7210 */ /* 0x001fe20007fde0ff */
[----:B------:R-:W-:Y:S01]  /*3460*/  IMAD.X R23, RZ, RZ, R6, P2 ;  /* 0x000000ffff177224 */ /* 0x000fe200010e0606 */
[----:B-1----:R-:W-:-:S02]  /*3470*/  IADD3 R30, P3, R30, UR6, RZ ;  /* 0x000000061e1e7c10 */ /* 0x002fc4000ff7e0ff */
[----:B------:R-:W-:Y:S01]  /*3480*/  ISETP.GT.AND P2, PT, R5, 0x10, PT ;  /* 0x000000100500780c */ /* 0x000fe20003f44270 */
[----:B------:R-:W-:Y:S01]  /*3490*/  IMAD.X R27, R23, 0x1, R27, P6 ;  /* 0x00000001171b7824 */ /* 0x000fe200030e061b */
[----:B------:R-:W-:Y:S02]  /*34a0*/  IADD3 R42, P6, R24, R32, RZ ;  /* 0x00000020182a7210 */ /* 0x000fe40007fde0ff */
[----:B------:R-:W-:Y:S01]  /*34b0*/  IADD3.X R31, R31, UR7, RZ, P3, !PT ;  /* 0x000000071f1f7c10 */ /* 0x000fe20009ffe4ff */
[----:B----4-:R-:W-:-:S04]  /*34c0*/  FMUL R25, R45, R12 ;  /* 0x0000000c2d197220 */ /* 0x010fc80000400000 */
[----:B------:R-:W-:-:S05]  /*34d0*/  FFMA R25, R194, R13, R25 ;  /* 0x0000000dc2197223 */ /* 0x000fca0000000019 */
[----:B------:R3:W-:Y:S01]  /*34e0*/  @P1 STG.E desc[UR18][R26.64], R25 ;  /* 0x000000191a001986 */ /* 0x0007e2000c101912 */
[----:B------:R-:W-:Y:S05]  /*34f0*/  @!P5 BRA `(.L_x_43) ;  /* 0x000000000004d947 */ /* 0x000fea0003800000 */
[----:B------:R0:W5:Y:S02]  /*3500*/  LDG.E.LTC128B R45, desc[UR18][R30.64] ;  /* 0x000000121e2d7981 */ /* 0x000164000c1e1920 */
.L_x_43:
[----:B------:R-:W-:Y:S05]  /*3510*/  BSYNC B1 ;  /* 0x0000000000017941 */ /* 0x000fea0003800000 */
.L_x_42:
[----:B---3-5:R-:W-:Y:S01]  /*3520*/  FMUL R25, R45, R12 ;  /* 0x0000000c2d197220 */ /* 0x028fe20000400000 */
[----:B------:R-:W-:Y:S01]  /*3530*/  IMAD.X R43, R23, 0x1, R33, P6 ;  /* 0x00000001172b7824 */ /* 0x000fe200030e0621 */
[----:B------:R-:W-:Y:S01]  /*3540*/  ISETP.GT.AND P3, PT, R44, RZ, P2 ;  /* 0x000000ff2c00720c */ /* 0x000fe20001764270 */
[----:B------:R-:W-:Y:S01]  /*3550*/  BSSY B1, `(.L_x_44) ;  /* 0x0000008000017945 */ /* 0x000fe20003800000 */
[----:B------:R-:W-:Y:S01]  /*3560*/  FFMA R25, R192, R13, R25 ;  /* 0x0000000dc0197223 */ /* 0x000fe20000000019 */
[----:B0-----:R-:W-:Y:S02]  /*3570*/  IADD3 R30, P1, R34, UR8, RZ ;  /* 0x00000008221e7c10 */ /* 0x001fe4000ff3e0ff */
[----:B------:R-:W-:Y:S02]  /*3580*/  IADD3 R26, P6, R38, R4, RZ ;  /* 0x00000004261a7210 */ /* 0x000fe40007fde0ff */
[----:B------:R0:W-:Y:S01]  /*3590*/  @P5 STG.E desc[UR18][R42.64], R25 ;  /* 0x000000192a005986 */ /* 0x0001e2000c101912 */
[----:B------:R-:W-:-:S05]  /*35a0*/  IADD3.X R31, R35, UR9, RZ, P1, !PT ;  /* 0x00000009231f7c10 */ /* 0x000fca0008ffe4ff */
[----:B------:R-:W-:Y:S05]  /*35b0*/  @!P3 BRA `(.L_x_45) ;  /* 0x000000000004b947 */ /* 0x000fea0003800000 */
[----:B------:R1:W5:Y:S02]  /*35c0*/  LDG.E.LTC128B R45, desc[UR18][R30.64] ;  /* 0x000000121e2d7981 */ /* 0x000364000c1e1920 */
.L_x_45:
[----:B------:R-:W-:Y:S05]  /*35d0*/  BSYNC B1 ;  /* 0x0000000000017941 */ /* 0x000fea0003800000 */
.L_x_44:
[----:B------:R-:W-:Y:S01]  /*35e0*/  ISETP.GT.AND P1, PT, R5, 0x11, PT ;  /* 0x000000110500780c */ /* 0x000fe20003f24270 */
[----:B0----5:R-:W-:Y:S01]  /*35f0*/  FMUL R25, R45, R12 ;  /* 0x0000000c2d197220 */ /* 0x021fe20000400000 */
[----:B------:R-:W-:Y:S01]  /*3600*/  IMAD.X R27, R39, 0x1, R6, P6 ;  /* 0x00000001271b7824 */ /* 0x000fe200030e0606 */
[----:B------:R-:W-:Y:S01]  /*3610*/  BSSY B1, `(.L_x_46) ;  /* 0x0000009000017945 */ /* 0x000fe20003800000 */
[----:B------:R-:W-:Y:S01]  /*3620*/  ISETP.GT.AND P5, PT, R44, RZ, P1 ;  /* 0x000000ff2c00720c */ /* 0x000fe20000fa4270 */
[----:B------:R-:W-:Y:S01]  /*3630*/  FFMA R25, R190, R13, R25 ;  /* 0x0000000dbe197223 */ /* 0x000fe20000000019 */
[----:B------:R-:W-:-:S04]  /*3640*/  IADD3 R28, P6, R36, R4, RZ ;  /* 0x00000004241c7210 */ /* 0x000fc80007fde0ff */
[----:B------:R0:W-:Y:S01]  /*3650*/  @P3 STG.E desc[UR18][R26.64], R25 ;  /* 0x000000191a003986 */ /* 0x0001e2000c101912 */
[----:B------:R-:W-:-:S04]  /*3660*/  IADD3 R32, P3, R40, UR8, RZ ;  /* 0x0000000828207c10 */ /* 0x000fc8000ff7e0ff */
[----:B------:R-:W-:Y:S02]  /*3670*/  IADD3.X R33, R41, UR9, RZ, P3, !PT ;  /* 0x0000000929217c10 */ /* 0x000fe40009ffe4ff */
[----:B------:R-:W-:Y:S07]  /*3680*/  @!P5 BRA `(.L_x_47) ;  /* 0x000000000004d947 */ /* 0x000fee0003800000 */
[----:B------:R3:W5:Y:S02]  /*3690*/  LDG.E.LTC128B R45, desc[UR18][R32.64] ;  /* 0x00000012202d7981 */ /* 0x000764000c1e1920 */
.L_x_47:
[----:B------:R-:W-:Y:S05]  /*36a0*/  BSYNC B1 ;  /* 0x0000000000017941 */ /* 0x000fea0003800000 */
.L_x_46:
[----:B0----5:R-:W-:Y:S01]  /*36b0*/  FMUL R25, R45, R12 ;  /* 0x0000000c2d197220 */ /* 0x021fe20000400000 */
[----:B------:R-:W-:Y:S01]  /*36c0*/  IMAD.X R29, R37, 0x1, R6, P6 ;  /* 0x00000001251d7824 */ /* 0x000fe200030e0606 */
[----:B------:R-:W-:Y:S01]  /*36d0*/  ISETP.GT.AND P3, PT, R44, 0x8, P2 ;  /* 0x000000082c00780c */ /* 0x000fe20001764270 */
[----:B------:R-:W-:Y:S01]  /*36e0*/  BSSY B1, `(.L_x_48) ;  /* 0x0000007000017945 */ /* 0x000fe20003800000 */
[----:B------:R-:W-:Y:S01]  /*36f0*/  FFMA R25, R188, R13, R25 ;  /* 0x0000000dbc197223 */ /* 0x000fe20000000019 */
[----:B------:R-:W-:-:S04]  /*3700*/  IADD3 R34, P2, R34, UR6, RZ ;  /* 0x0000000622227c10 */ /* 0x000fc8000ff5e0ff */
[----:B------:R0:W-:Y:S01]  /*3710*/  @P5 STG.E desc[UR18][R28.64], R25 ;  /* 0x000000191c005986 */ /* 0x0001e2000c101912 */
[----:B------:R-:W-:-:S05]  /*3720*/  IADD3.X R35, R35, UR7, RZ, P2, !PT ;  /* 0x0000000723237c10 */ /* 0x000fca00097fe4ff */
[----:B------:R-:W-:Y:S05]  /*3730*/  @!P3 BRA `(.L_x_49) ;  /* 0x000000000004b947 */ /* 0x000fea0003800000 */
[----:B------:R4:W5:Y:S02]  /*3740*/  LDG.E.LTC128B R45, desc[UR18][R34.64] ;  /* 0x00000012222d7981 */ /* 0x000964000c1e1920 */
.L_x_49:
[----:B------:R-:W-:Y:S05]  /*3750*/  BSYNC B1 ;  /* 0x0000000000017941 */ /* 0x000fea0003800000 */
.L_x_48:
[----:B----4-:R-:W-:Y:S01]  /*3760*/  IADD3 R34, P5, R24, R38, RZ ;  /* 0x0000002618227210 */ /* 0x010fe20007fbe0ff */
[----:B0----5:R-:W-:Y:S01]  /*3770*/  FMUL R25, R45, R12 ;  /* 0x0000000c2d197220 */ /* 0x021fe20000400000 */
[----:B------:R-:W-:Y:S01]  /*3780*/  ISETP.GT.AND P1, PT, R44, 0x8, P1 ;  /* 0x000000082c00780c */ /* 0x000fe20000f24270 */
[----:B------:R-:W-:Y:S01]  /*3790*/  BSSY B1, `(.L_x_50) ;  /* 0x000000a000017945 */ /* 0x000fe20003800000 */
[----:B------:R-:W-:Y:S01]  /*37a0*/  IADD3 R38, P6, R40, UR6, RZ ;  /* 0x0000000628267c10 */ /* 0x000fe2000ffde0ff */
[----:B------:R-:W-:Y:S01]  /*37b0*/  FFMA R25, R186, R13, R25 ;  /* 0x0000000dba197223 */ /* 0x000fe20000000019 */
[----:B------:R-:W-:Y:S01]  /*37c0*/  IMAD.X R35, R23, 0x1, R39, P5 ;  /* 0x0000000117237824 */ /* 0x000fe200028e0627 */
[----:B------:R-:W-:Y:S02]  /*37d0*/  ISETP.GT.AND P2, PT, R5, 0x18, PT ;  /* 0x000000180500780c */ /* 0x000fe40003f44270 */
[----:B------:R-:W-:Y:S02]  /*37e0*/  IADD3 R42, P5, R24, R36, RZ ;  /* 0x00000024182a7210 */ /* 0x000fe40007fbe0ff */
[----:B------:R0:W-:Y:S01]  /*37f0*/  @P3 STG.E desc[UR18][R34.64], R25 ;  /* 0x0000001922003986 */ /* 0x0001e2000c101912 */
[----:B------:R-:W-:-:S03]  /*3800*/  IADD3.X R39, R41, UR7, RZ, P6, !PT ;  /* 0x0000000729277c10 */ /* 0x000fc6000b7fe4ff */
[----:B------:R-:W-:Y:S07]  /*3810*/  @!P1 BRA `(.L_x_51) ;  /* 0x0000000000049947 */ /* 0x000fee0003800000 */
[----:B------:R4:W5:Y:S02]  /*3820*/  LDG.E.LTC128B R45, desc[UR18][R38.64] ;  /* 0x00000012262d7981 */ /* 0x000964000c1e1920 */
.L_x_51:
[----:B------:R-:W-:Y:S05]  /*3830*/  BSYNC B1 ;  /* 0x0000000000017941 */ /* 0x000fea0003800000 */
.L_x_50:
[----:B0----5:R-:W-:Y:S01]  /*3840*/  FMUL R25, R45, R12 ;  /* 0x0000000c2d197220 */ /* 0x021fe20000400000 */
[----:B------:R-:W-:Y:S01]  /*3850*/  IMAD.X R43, R23, 0x1, R37, P5 ;  /* 0x00000001172b7824 */ /* 0x000fe200028e0625 */
[----:B------:R-:W-:Y:S01]  /*3860*/  ISETP.GT.AND P3, PT, R44, RZ, P2 ;  /* 0x000000ff2c00720c */ /* 0x000fe20001764270 */
[----:B------:R-:W-:Y:S01]  /*3870*/  BSSY B1, `(.L_x_52) ;  /* 0x0000008000017945 */ /* 0x000fe20003800000 */
[----:B------:R-:W-:Y:S01]  /*3880*/  FFMA R25, R184, R13, R25 ;  /* 0x0000000db8197223 */ /* 0x000fe20000000019 */
[----:B------:R-:W-:Y:S02]  /*3890*/  IADD3 R34, P6, R30, UR8, RZ ;  /* 0x000000081e227c10 */ /* 0x000fe4000ffde0ff */
[----:B------:R-:W-:Y:S02]  /*38a0*/  IADD3 R36, P5, R26, R4, RZ ;  /* 0x000000041a247210 */ /* 0x000fe40007fbe0ff */
[----:B------:R0:W-:Y:S01]  /*38b0*/  @P1 STG.E desc[UR18][R42.64], R25 ;  /* 0x000000192a001986 */ /* 0x0001e2000c101912 */
[----:B------:R-:W-:-:S05]  /*38c0*/  IADD3.X R35, R31, UR9, RZ, P6, !PT ;  /* 0x000000091f237c10 */ /* 0x000fca000b7fe4ff */
[----:B------:R-:W-:Y:S05]  /*38d0*/  @!P3 BRA `(.L_x_53) ;  /* 0x000000000004b947 */ /* 0x000fea0003800000 */
[----:B------:R0:W5:Y:S02]  /*38e0*/  LDG.E.LTC128B R45, desc[UR18][R34.64] ;  /* 0x00000012222d7981 */ /* 0x000164000c1e1920 */
.L_x_53:
[----:B------:R-:W-:Y:S05]  /*38f0*/  BSYNC B1 ;  /* 0x0000000000017941 */ /* 0x000fea0003800000 */
.L_x_52:
[----:B------:R-:W-:Y:S01]  /*3900*/  ISETP.GT.AND P1, PT, R5, 0x19, PT ;  /* 0x000000190500780c */ /* 0x000fe20003f24270 */
[----:B------:R-:W-:Y:S02]  /*3910*/  IMAD.X R37, R27, 0x1, R6, P5 ;  /* 0x000000011b257824 */ /* 0x000fe400028e0606 */
[----:B0----5:R-:W-:Y:S01]  /*3920*/  FMUL R25, R45, R12 ;  /* 0x0000000c2d197220 */ /* 0x021fe20000400000 */
[----:B------:R-:W-:Y:S01]  /*3930*/  BSSY B1, `(.L_x_54) ;  /* 0x0000009000017945 */ /* 0x000fe20003800000 */
[----:B------:R-:W-:Y:S02]  /*3940*/  ISETP.GT.AND P5, PT, R44, RZ, P1 ;  /* 0x000000ff2c00720c */ /* 0x000fe40000fa4270 */
[----:B------:R-:W-:Y:S01]  /*3950*/  FFMA R25, R182, R13, R25 ;  /* 0x0000000db6197223 */ /* 0x000fe20000000019 */
[----:B--2---:R-:W-:-:S04]  /*3960*/  IADD3 R40, P6, R28, R4, RZ ;  /* 0x000000041c287210 */ /* 0x004fc80007fde0ff */
[----:B------:R0:W-:Y:S01]  /*3970*/  @P3 STG.E desc[UR18][R36.64], R25 ;  /* 0x0000001924003986 */ /* 0x0001e2000c101912 */
[----:B----4-:R-:W-:-:S04]  /*3980*/  IADD3 R38, P3, R32, UR8, RZ ;  /* 0x0000000820267c10 */ /* 0x010fc8000ff7e0ff */
[----:B------:R-:W-:Y:S01]  /*3990*/  IADD3.X R39, R33, UR9, RZ, P3, !PT ;  /* 0x0000000921277c10 */ /* 0x000fe20009ffe4ff */
[----:B------:R-:W-:Y:S08]  /*39a0*/  @!P5 BRA `(.L_x_55) ;  /* 0x000000000004d947 */ /* 0x000ff00003800000 */
[----:B------:R2:W5:Y:S02]  /*39b0*/  LDG.E.LTC128B R45, desc[UR18][R38.64] ;  /* 0x00000012262d7981 */ /* 0x000564000c1e1920 */
.L_x_55:
[----:B------:R-:W-:Y:S05]  /*39c0*/  BSYNC B1 ;  /* 0x0000000000017941 */ /* 0x000fea0003800000 */
.L_x_54:
[----:B0----5:R-:W-:Y:S01]  /*39d0*/  FMUL R25, R45, R12 ;  /* 0x0000000c2d197220 */ /* 0x021fe20000400000 */
[----:B------:R-:W-:Y:S01]  /*39e0*/  IMAD.X R41, R29, 0x1, R6, P6 ;  /* 0x000000011d297824 */ /* 0x000fe200030e0606 */
[----:B------:R-:W-:Y:S01]  /*39f0*/  ISETP.GT.AND P3, PT, R44, 0x8, P2 ;  /* 0x000000082c00780c */ /* 0x000fe20001764270 */
[----:B------:R-:W-:Y:S01]  /*3a00*/  BSSY B1, `(.L_x_56) ;  /* 0x0000007000017945 */ /* 0x000fe20003800000 */
[----:B------:R-:W-:Y:S01]  /*3a10*/  FFMA R25, R16, R13, R25 ;  /* 0x0000000d10197223 */ /* 0x000fe20000000019 */
[----:B-1----:R-:W-:-:S04]  /*3a20*/  IADD3 R30, P2, R30, UR6, RZ ;  /* 0x000000061e1e7c10 */ /* 0x002fc8000ff5e0ff */
[----:B------:R0:W-:Y:S01]  /*3a30*/  @P5 STG.E desc[UR18][R40.64], R25 ;  /* 0x0000001928005986 */ /* 0x0001e2000c101912 */
[----:B------:R-:W-:-:S05]  /*3a40*/  IADD3.X R31, R31, UR7, RZ, P2, !PT ;  /* 0x000000071f1f7c10 */ /* 0x000fca00097fe4ff */
[----:B------:R-:W-:Y:S05]  /*3a50*/  @!P3 BRA `(.L_x_57) ;  /* 0x000000000004b947 */ /* 0x000fea0003800000 */
[----:B------:R1:W5:Y:S02]  /*3a60*/  LDG.E.LTC128B R45, desc[UR18][R30.64] ;  /* 0x000000121e2d7981 */ /* 0x000364000c1e1920 */
.L_x_57:
[----:B------:R-:W-:Y:S05]  /*3a70*/  BSYNC B1 ;  /* 0x0000000000017941 */ /* 0x000fea0003800000 */
.L_x_56:
[----:B------:R-:W-:Y:S01]  /*3a80*/  IADD3 R26, P5, R26, R24, RZ ;  /* 0x000000181a1a7210 */ /* 0x000fe20007fbe0ff */
[----:B0----5:R-:W-:Y:S01]  /*3a90*/  FMUL R25, R45, R12 ;  /* 0x0000000c2d197220 */ /* 0x021fe20000400000 */
[----:B------:R-:W-:Y:S01]  /*3aa0*/  ISETP.GT.AND P1, PT, R44, 0x8, P1 ;  /* 0x000000082c00780c */ /* 0x000fe20000f24270 */
[----:B------:R-:W-:Y:S01]  /*3ab0*/  BSSY B1, `(.L_x_58) ;  /* 0x000000a000017945 */ /* 0x000fe20003800000 */
[----:B-1----:R-:W-:Y:S01]  /*3ac0*/  IADD3 R30, P6, R32, UR6, RZ ;  /* 0x00000006201e7c10 */ /* 0x002fe2000ffde0ff */
        /* <DEDUP_REMOVED lines=8> */
.L_x_59:
[----:B------:R-:W-:Y:S05]  /*3b50*/  BSYNC B1 ;  /* 0x0000000000017941 */ /* 0x000fea0003800000 */
.L_x_58:
        /* <DEDUP_REMOVED lines=11> */
.L_x_61:
[----:B------:R-:W-:Y:S05]  /*3c10*/  BSYNC B1 ;  /* 0x0000000000017941 */ /* 0x000fea0003800000 */
.L_x_60:
[----:B------:R-:W-:Y:S01]  /*3c20*/  ISETP.GT.AND P1, PT, R5, 0x21, PT ;  /* 0x000000210500780c */ /* 0x000fe20003f24270 */
[----:B------:R-:W-:Y:S02]  /*3c30*/  IMAD.X R29, R37, 0x1, R6, P5 ;  /* 0x00000001251d7824 */ /* 0x000fe400028e0606 */
[----:B0----5:R-:W-:Y:S01]  /*3c40*/  FMUL R25, R45, R12 ;  /* 0x0000000c2d197220 */ /* 0x021fe20000400000 */
[----:B------:R-:W-:Y:S01]  /*3c50*/  BSSY B1, `(.L_x_62) ;  /* 0x0000009000017945 */ /* 0x000fe20003800000 */
[----:B------:R-:W-:Y:S02]  /*3c60*/  ISETP.GT.AND P5, PT, R44, RZ, P1 ;  /* 0x000000ff2c00720c */ /* 0x000fe40000fa4270 */
[----:B------:R-:W-:Y:S01]  /*3c70*/  FFMA R25, R22, R13, R25 ;  /* 0x0000000d16197223 */ /* 0x000fe20000000019 */
[----:B---3--:R-:W-:-:S04]  /*3c80*/  IADD3 R32, P6, R40, R4, RZ ;  /* 0x0000000428207210 */ /* 0x008fc80007fde0ff */
[----:B------:R0:W-:Y:S01]  /*3c90*/  @P3 STG.E desc[UR18][R28.64], R25 ;  /* 0x000000191c003986 */ /* 0x0001e2000c101912 */
[----:B-1----:R-:W-:-:S04]  /*3ca0*/  IADD3 R30, P3, R38, UR8, RZ ;  /* 0x00000008261e7c10 */ /* 0x002fc8000ff7e0ff */
[----:B------:R-:W-:Y:S01]  /*3cb0*/  IADD3.X R31, R39, UR9, RZ, P3, !PT ;  /* 0x00000009271f7c10 */ /* 0x000fe20009ffe4ff */
[----:B------:R-:W-:Y:S08]  /*3cc0*/  @!P5 BRA `(.L_x_63) ;  /* 0x000000000004d947 */ /* 0x000ff00003800000 */
[----:B------:R1:W5:Y:S02]  /*3cd0*/  LDG.E.LTC128B R45, desc[UR18][R30.64] ;  /* 0x000000121e2d7981 */ /* 0x000364000c1e1920 */
.L_x_63:
[----:B------:R-:W-:Y:S05]  /*3ce0*/  BSYNC B1 ;  /* 0x0000000000017941 */ /* 0x000fea0003800000 */
.L_x_62:
        /* <DEDUP_REMOVED lines=10> */
.L_x_65:
[----:B------:R-:W-:Y:S05]  /*3d90*/  BSYNC B1 ;  /* 0x0000000000017941 */ /* 0x000fea0003800000 */
.L_x_64:
[----:B---3--:R-:W-:Y:S01]  /*3da0*/  IADD3 R34, P5, R36, R24, RZ ;  /* 0x0000001824227210 */ /* 0x008fe20007fbe0ff */
        /* <DEDUP_REMOVED lines=12> */
.L_x_67:
[----:B------:R-:W-:Y:S05]  /*3e70*/  BSYNC B1 ;  /* 0x0000000000017941 */ /* 0x000fea0003800000 */
.L_x_66:
[----:B0----5:R-:W-:Y:S01]  /*3e80*/  FMUL R25, R45, R12 ;  /* 0x0000000c2d197220 */ /* 0x021fe20000400000 */
[----:B------:R-:W-:Y:S01]  /*3e90*/  IMAD.X R43, R41, 0x1, R23, P5 ;  /* 0x00000001292b7824 */ /* 0x000fe200028e0617 */
[----:B------:R-:W-:Y:S01]  /*3ea0*/  ISETP.GT.AND P3, PT, R44, RZ, P2 ;  /* 0x000000ff2c00720c */ /* 0x000fe20001764270 */
[----:B------:R-:W-:Y:S01]  /*3eb0*/  BSSY B1, `(.L_x_68) ;  /* 0x0000008000017945 */ /* 0x000fe20003800000 */
[----:B------:R-:W-:Y:S01]  /*3ec0*/  FFMA R25, R92, R13, R25 ;  /* 0x0000000d5c197223 */ /* 0x000fe20000000019 */
[----:B------:R-:W-:Y:S02]  /*3ed0*/  IADD3 R34, P6, R26, UR8, RZ ;  /* 0x000000081a227c10 */ /* 0x000fe4000ffde0ff */
[----:B---3--:R-:W-:Y:S02]  /*3ee0*/  IADD3 R36, P5, R28, R4, RZ ;  /* 0x000000041c247210 */ /* 0x008fe40007fbe0ff */
[----:B------:R0:W-:Y:S01]  /*3ef0*/  @P1 STG.E desc[UR18][R42.64], R25 ;  /* 0x000000192a001986 */ /* 0x0001e2000c101912 */
[----:B------:R-:W-:-:S05]  /*3f00*/  IADD3.X R35, R27, UR9, RZ, P6, !PT ;  /* 0x000000091b237c10 */ /* 0x000fca000b7fe4ff */
[----:B------:R-:W-:Y:S05]  /*3f10*/  @!P3 BRA `(.L_x_69) ;  /* 0x000000000004b947 */ /* 0x000fea0003800000 */
[----:B------:R3:W5:Y:S02]  /*3f20*/  LDG.E.LTC128B R45, desc[UR18][R34.64] ;  /* 0x00000012222d7981 */ /* 0x000764000c1e1920 */
.L_x_69:
[----:B------:R-:W-:Y:S05]  /*3f30*/  BSYNC B1 ;  /* 0x0000000000017941 */ /* 0x000fea0003800000 */
.L_x_68:
[----:B------:R-:W-:Y:S01]  /*3f40*/  ISETP.GT.AND P1, PT, R5, 0x29, PT ;  /* 0x000000290500780c */ /* 0x000fe20003f24270 */
[----:B------:R-:W-:Y:S02]  /*3f50*/  IMAD.X R37, R29, 0x1, R6, P5 ;  /* 0x000000011d257824 */ /* 0x000fe400028e0606 */
[----:B0----5:R-:W-:Y:S01]  /*3f60*/  FMUL R25, R45, R12 ;  /* 0x0000000c2d197220 */ /* 0x021fe20000400000 */
[----:B------:R-:W-:Y:S01]  /*3f70*/  BSSY B1, `(.L_x_70) ;  /* 0x0000009000017945 */ /* 0x000fe20003800000 */
[----:B------:R-:W-:Y:S02]  /*3f80*/  ISETP.GT.AND P5, PT, R44, RZ, P1 ;  /* 0x000000ff2c00720c */ /* 0x000fe40000fa4270 */
[----:B------:R-:W-:Y:S01]  /*3f90*/  FFMA R25, R94, R13, R25 ;  /* 0x0000000d5e197223 */ /* 0x000fe20000000019 */
[----:B------:R-:W-:-:S04]  /*3fa0*/  IADD3 R40, P6, R32, R4, RZ ;  /* 0x0000000420287210 */ /* 0x000fc80007fde0ff */
[----:B------:R0:W-:Y:S01]  /*3fb0*/  @P3 STG.E desc[UR18][R36.64], R25 ;  /* 0x0000001924003986 */ /* 0x0001e2000c101912 */
[----:B--2---:R-:W-:-:S04]  /*3fc0*/  IADD3 R38, P3, R30, UR8, RZ ;  /* 0x000000081e267c10 */ /* 0x004fc8000ff7e0ff */
[----:B------:R-:W-:Y:S01]  /*3fd0*/  IADD3.X R39, R31, UR9, RZ, P3, !PT ;  /* 0x000000091f277c10 */ /* 0x000fe20009ffe4ff */
[----:B------:R-:W-:Y:S08]  /*3fe0*/  @!P5 BRA `(.L_x_71) ;  /* 0x000000000004d947 */ /* 0x000ff00003800000 */
[----:B------:R2:W5:Y:S02]  /*3ff0*/  LDG.E.LTC128B R45, desc[UR18][R38.64] ;  /* 0x00000012262d7981 */ /* 0x000564000c1e1920 */
.L_x_71:
[----:B------:R-:W-:Y:S05]  /*4000*/  BSYNC B1 ;  /* 0x0000000000017941 */ /* 0x000fea0003800000 */
.L_x_70:
[----:B0----5:R-:W-:Y:S01]  /*4010*/  FMUL R25, R45, R12 ;  /* 0x0000000c2d197220 */ /* 0x021fe20000400000 */
[----:B------:R-:W-:Y:S01]  /*4020*/  IMAD.X R41, R33, 0x1, R6, P6 ;  /* 0x0000000121297824 */ /* 0x000fe200030e0606 */
[----:B------:R-:W-:Y:S01]  /*4030*/  ISETP.GT.AND P3, PT, R44, 0x8, P2 ;  /* 0x000000082c00780c */ /* 0x000fe20001764270 */
[----:B------:R-:W-:Y:S01]  /*4040*/  BSSY B1, `(.L_x_72) ;  /* 0x0000007000017945 */ /* 0x000fe20003800000 */
[----:B------:R-:W-:Y:S01]  /*4050*/  FFMA R25, R96, R13, R25 ;  /* 0x0000000d60197223 */ /* 0x000fe20000000019 */
[----:B----4-:R-:W-:-:S04]  /*4060*/  IADD3 R26, P2, R26, UR6, RZ ;  /* 0x000000061a1a7c10 */ /* 0x010fc8000ff5e0ff */
[----:B------:R0:W-:Y:S01]  /*4070*/  @P5 STG.E desc[UR18][R40.64], R25 ;  /* 0x0000001928005986 */ /* 0x0001e2000c101912 */
[----:B------:R-:W-:-:S05]  /*4080*/  IADD3.X R27, R27, UR7, RZ, P2, !PT ;  /* 0x000000071b1b7c10 */ /* 0x000fca00097fe4ff */
[----:B------:R-:W-:Y:S05]  /*4090*/  @!P3 BRA `(.L_x_73) ;  /* 0x000000000004b947 */ /* 0x000fea0003800000 */
[----:B------:R4:W5:Y:S02]  /*40a0*/  LDG.E.LTC128B R45, desc[UR18][R26.64] ;  /* 0x000000121a2d7981 */ /* 0x000964000c1e1920 */
.L_x_73:
[----:B------:R-:W-:Y:S05]  /*40b0*/  BSYNC B1 ;  /* 0x0000000000017941 */ /* 0x000fea0003800000 */
.L_x_72:
        /* <DEDUP_REMOVED lines=13> */
.L_x_75:
[----:B------:R-:W-:Y:S05]  /*4190*/  BSYNC B1 ;  /* 0x0000000000017941 */ /* 0x000fea0003800000 */
.L_x_74:
[----:B0----5:R-:W-:Y:S01]  /*41a0*/  FMUL R25, R45, R12 ;  /* 0x0000000c2d197220 */ /* 0x021fe20000400000 */
[----:B------:R-:W-:Y:S01]  /*41b0*/  IMAD.X R43, R33, 0x1, R23, P5 ;  /* 0x00000001212b7824 */ /* 0x000fe200028e0617 */
[----:B------:R-:W-:Y:S01]  /*41c0*/  ISETP.GT.AND P3, PT, R44, RZ, P2 ;  /* 0x000000ff2c00720c */ /* 0x000fe20001764270 */
[----:B------:R-:W-:Y:S01]  /*41d0*/  BSSY B1, `(.L_x_76) ;  /* 0x0000008000017945 */ /* 0x000fe20003800000 */
[----:B------:R-:W-:Y:S01]  /*41e0*/  FFMA R25, R100, R13, R25 ;  /* 0x0000000d64197223 */ /* 0x000fe20000000019 */
[----:B------:R-:W-:Y:S02]  /*41f0*/  IADD3 R26, P6, R34, UR8, RZ ;  /* 0x00000008221a7c10 */ /* 0x000fe4000ffde0ff */
[----:B----4-:R-:W-:Y:S02]  /*4200*/  IADD3 R28, P5, R36, R4, RZ ;  /* 0x00000004241c7210 */ /* 0x010fe40007fbe0ff */
[----:B------:R0:W-:Y:S01]  /*4210*/  @P1 STG.E desc[UR18][R42.64], R25 ;  /* 0x000000192a001986 */ /* 0x0001e2000c101912 */
[----:B------:R-:W-:-:S05]  /*4220*/  IADD3.X R27, R35, UR9, RZ, P6, !PT ;  /* 0x00000009231b7c10 */ /* 0x000fca000b7fe4ff */
[----:B------:R-:W-:Y:S05]  /*4230*/  @!P3 BRA `(.L_x_77) ;  /* 0x000000000004b947 */ /* 0x000fea0003800000 */
[----:B------:R4:W5:Y:S02]  /*4240*/  LDG.E.LTC128B R45, desc[UR18][R26.64] ;  /* 0x000000121a2d7981 */ /* 0x000964000c1e1920 */
.L_x_77:
[----:B------:R-:W-:Y:S05]  /*4250*/  BSYNC B1 ;  /* 0x0000000000017941 */ /* 0x000fea0003800000 */
.L_x_76:
        /* <DEDUP_REMOVED lines=8> */
[----:B-1----:R-:W-:-:S04]  /*42e0*/  IADD3 R30, P3, R38, UR8, RZ ;  /* 0x00000008261e7c10 */ /* 0x002fc8000ff7e0ff */
[----:B------:R-:W-:Y:S01]  /*42f0*/  IADD3.X R31, R39, UR9, RZ, P3, !PT ;  /* 0x00000009271f7c10 */ /* 0x000fe20009ffe4ff */
[----:B------:R-:W-:Y:S08]  /*4300*/  @!P5 BRA `(.L_x_79) ;  /* 0x000000000004d947 */ /* 0x000ff00003800000 */
[----:B------:R1:W5:Y:S02]  /*4310*/  LDG.E.LTC128B R45, desc[UR18][R30.64] ;  /* 0x000000121e2d7981 */ /* 0x000364000c1e1920 */
.L_x_79:
[----:B------:R-:W-:Y:S05]  /*4320*/  BSYNC B1 ;  /* 0x0000000000017941 */ /* 0x000fea0003800000 */
.L_x_78:
[----:B0----5:R-:W-:Y:S01]  /*4330*/  FMUL R25, R45, R12 ;  /* 0x0000000c2d197220 */ /* 0x021fe20000400000 */
[----:B------:R-:W-:Y:S01]  /*4340*/  IMAD.X R33, R41, 0x1, R6, P6 ;  /* 0x0000000129217824 */ /* 0x000fe200030e0606 */
[----:B------:R-:W-:Y:S01]  /*4350*/  ISETP.GT.AND P3, PT, R44, 0x8, P2 ;  /* 0x000000082c00780c */ /* 0x000fe20001764270 */
[----:B------:R-:W-:Y:S01]  /*4360*/  BSSY B1, `(.L_x_80) ;  /* 0x0000007000017945 */ /* 0x000fe20003800000 */
[----:B------:R-:W-:Y:S01]  /*4370*/  FFMA R25, R104, R13, R25 ;  /* 0x0000000d68197223 */ /* 0x000fe20000000019 */
[----:B---3--:R-:W-:-:S04]  /*4380*/  IADD3 R34, P2, R34, UR6, RZ ;  /* 0x0000000622227c10 */ /* 0x008fc8000ff5e0ff */
[----:B------:R0:W-:Y:S01]  /*4390*/  @P5 STG.E desc[UR18][R32.64], R25 ;  /* 0x0000001920005986 */ /* 0x0001e2000c101912 */
[----:B------:R-:W-:-:S05]  /*43a0*/  IADD3.X R35, R35, UR7, RZ, P2, !PT ;  /* 0x0000000723237c10 */ /* 0x000fca00097fe4ff */
[----:B------:R-:W-:Y:S05]  /*43b0*/  @!P3 BRA `(.L_x_81) ;  /* 0x000000000004b947 */ /* 0x000fea0003800000 */
[----:B------:R3:W5:Y:S02]  /*43c0*/  LDG.E.LTC128B R45, desc[UR18][R34.64] ;  /* 0x00000012222d7981 */ /* 0x000764000c1e1920 */
.L_x_81:
[----:B------:R-:W-:Y:S05]  /*43d0*/  BSYNC B1 ;  /* 0x0000000000017941 */ /* 0x000fea0003800000 */
.L_x_80:
        /* <DEDUP_REMOVED lines=13> */
.L_x_83:
[----:B------:R-:W-:Y:S05]  /*44b0*/  BSYNC B1 ;  /* 0x0000000000017941 */ /* 0x000fea0003800000 */
.L_x_82:
        /* <DEDUP_REMOVED lines=11> */
.L_x_85:
[----:B------:R-:W-:Y:S05]  /*4570*/  BSYNC B1 ;  /* 0x0000000000017941 */ /* 0x000fea0003800000 */
.L_x_84:
        /* <DEDUP_REMOVED lines=12> */
.L_x_87:
[----:B------:R-:W-:Y:S05]  /*4640*/  BSYNC B1 ;  /* 0x0000000000017941 */ /* 0x000fea0003800000 */
.L_x_86:
        /* <DEDUP_REMOVED lines=10> */
.L_x_89:
[----:B------:R-:W-:Y:S05]  /*46f0*/  BSYNC B1 ;  /* 0x0000000000017941 */ /* 0x000fea0003800000 */
.L_x_88:
        /* <DEDUP_REMOVED lines=13> */
.L_x_91:
[----:B------:R-:W-:Y:S05]  /*47d0*/  BSYNC B1 ;  /* 0x0000000000017941 */ /* 0x000fea0003800000 */
.L_x_90:
        /* <DEDUP_REMOVED lines=11> */
.L_x_93:
[----:B------:R-:W-:Y:S05]  /*4890*/  BSYNC B1 ;  /* 0x0000000000017941 */ /* 0x000fea0003800000 */
.L_x_92:
        /* <DEDUP_REMOVED lines=12> */
.L_x_95:
[----:B------:R-:W-:Y:S05]  /*4960*/  BSYNC B1 ;  /* 0x0000000000017941 */ /* 0x000fea0003800000 */
.L_x_94:
        /* <DEDUP_REMOVED lines=10> */
.L_x_97:
[----:B------:R-:W-:Y:S05]  /*4a10*/  BSYNC B1 ;  /* 0x0000000000017941 */ /* 0x000fea0003800000 */
.L_x_96:
        /* <DEDUP_REMOVED lines=13> */
.L_x_99:
[----:B------:R-:W-:Y:S05]  /*4af0*/  BSYNC B1 ;  /* 0x0000000000017941 */ /* 0x000fea0003800000 */
.L_x_98:
        /* <DEDUP_REMOVED lines=11> */
.L_x_101:
[----:B------:R-:W-:Y:S05]  /*4bb0*/  BSYNC B1 ;  /* 0x0000000000017941 */ /* 0x000fea0003800000 */
.L_x_100:
        /* <DEDUP_REMOVED lines=12> */
.L_x_103:
[----:B------:R-:W-:Y:S05]  /*4c80*/  BSYNC B1 ;  /* 0x0000000000017941 */ /* 0x000fea0003800000 */
.L_x_102:
        /* <DEDUP_REMOVED lines=10> */
.L_x_105:
[----:B------:R-:W-:Y:S05]  /*4d30*/  BSYNC B1 ;  /* 0x0000000000017941 */ /* 0x000fea0003800000 */
.L_x_104:
        /* <DEDUP_REMOVED lines=13> */
.L_x_107:
[----:B------:R-:W-:Y:S05]  /*4e10*/  BSYNC B1 ;  /* 0x0000000000017941 */ /* 0x000fea0003800000 */
.L_x_106:
        /* <DEDUP_REMOVED lines=11> */
.L_x_109:
[----:B------:R-:W-:Y:S05]  /*4ed0*/  BSYNC B1 ;  /* 0x0000000000017941 */ /* 0x000fea0003800000 */
.L_x_108:
        /* <DEDUP_REMOVED lines=12> */
.L_x_111:
[----:B------:R-:W-:Y:S05]  /*4fa0*/  BSYNC B1 ;  /* 0x0000000000017941 */ /* 0x000fea0003800000 */
.L_x_110:
        /* <DEDUP_REMOVED lines=10> */
.L_x_113:
[----:B------:R-:W-:Y:S05]  /*5050*/  BSYNC B1 ;  /* 0x0000000000017941 */ /* 0x000fea0003800000 */
.L_x_112:
        /* <DEDUP_REMOVED lines=13> */
.L_x_115:
[----:B------:R-:W-:Y:S05]  /*5130*/  BSYNC B1 ;  /* 0x0000000000017941 */ /* 0x000fea0003800000 */
.L_x_114:
        /* <DEDUP_REMOVED lines=11> */
.L_x_117:
[----:B------:R-:W-:Y:S05]  /*51f0*/  BSYNC B1 ;  /* 0x0000000000017941 */ /* 0x000fea0003800000 */
.L_x_116:
        /* <DEDUP_REMOVED lines=12> */
.L_x_119:
[----:B------:R-:W-:Y:S05]  /*52c0*/  BSYNC B1 ;  /* 0x0000000000017941 */ /* 0x000fea0003800000 */
.L_x_118:
        /* <DEDUP_REMOVED lines=10> */
.L_x_121:
[----:B------:R-:W-:Y:S05]  /*5370*/  BSYNC B1 ;  /* 0x0000000000017941 */ /* 0x000fea0003800000 */
.L_x_120:
        /* <DEDUP_REMOVED lines=13> */
.L_x_123:
[----:B------:R-:W-:Y:S05]  /*5450*/  BSYNC B1 ;  /* 0x0000000000017941 */ /* 0x000fea0003800000 */
.L_x_122:
        /* <DEDUP_REMOVED lines=11> */
.L_x_125:
[----:B------:R-:W-:Y:S05]  /*5510*/  BSYNC B1 ;  /* 0x0000000000017941 */ /* 0x000fea0003800000 */
.L_x_124:
        /* <DEDUP_REMOVED lines=12> */
.L_x_127:
[----:B------:R-:W-:Y:S05]  /*55e0*/  BSYNC B1 ;  /* 0x0000000000017941 */ /* 0x000fea0003800000 */
.L_x_126:
        /* <DEDUP_REMOVED lines=10> */
.L_x_129:
[----:B------:R-:W-:Y:S05]  /*5690*/  BSYNC B1 ;  /* 0x0000000000017941 */ /* 0x000fea0003800000 */
.L_x_128:
        /* <DEDUP_REMOVED lines=13> */
.L_x_131:
[----:B------:R-:W-:Y:S05]  /*5770*/  BSYNC B1 ;  /* 0x0000000000017941 */ /* 0x000fea0003800000 */
.L_x_130:
        /* <DEDUP_REMOVED lines=11> */
.L_x_133:
[----:B------:R-:W-:Y:S05]  /*5830*/  BSYNC B1 ;  /* 0x0000000000017941 */ /* 0x000fea0003800000 */
.L_x_132:
        /* <DEDUP_REMOVED lines=12> */
.L_x_135:
[----:B------:R-:W-:Y:S05]  /*5900*/  BSYNC B1 ;  /* 0x0000000000017941 */ /* 0x000fea0003800000 */
.L_x_134:
        /* <DEDUP_REMOVED lines=10> */
.L_x_137:
[----:B------:R-:W-:Y:S05]  /*59b0*/  BSYNC B1 ;  /* 0x0000000000017941 */ /* 0x000fea0003800000 */
.L_x_136:
        /* <DEDUP_REMOVED lines=13> */
.L_x_139:
[----:B------:R-:W-:Y:S05]  /*5a90*/  BSYNC B1 ;  /* 0x0000000000017941 */ /* 0x000fea0003800000 */
.L_x_138:
        /* <DEDUP_REMOVED lines=11> */
.L_x_141:
[----:B------:R-:W-:Y:S05]  /*5b50*/  BSYNC B1 ;  /* 0x0000000000017941 */ /* 0x000fea0003800000 */
.L_x_140:
        /* <DEDUP_REMOVED lines=8> */
[----:B-1----:R-:W-:-:S04]  /*5be0*/  IADD3 R30, P6, R38, UR8, RZ ;  /* 0x00000008261e7c10 */ /* 0x002fc8000ffde0ff */
[----:B------:R-:W-:Y:S02]  /*5bf0*/  IADD3.X R31, R39, UR9, RZ, P6, !PT ;  /* 0x00000009271f7c10 */ /* 0x000fe4000b7fe4ff */
[----:B------:R-:W-:Y:S07]  /*5c00*/  @!P1 BRA `(.L_x_143) ;  /* 0x0000000000049947 */ /* 0x000fee0003800000 */
[----:B------:R1:W5:Y:S02]  /*5c10*/  LDG.E.LTC128B R45, desc[UR18][R30.64] ;  /* 0x000000121e2d7981 */ /* 0x000364000c1e1920 */
.L_x_143:
[----:B------:R-:W-:Y:S05]  /*5c20*/  BSYNC B1 ;  /* 0x0000000000017941 */ /* 0x000fea0003800000 */
.L_x_142:
        /* <DEDUP_REMOVED lines=10> */
.L_x_145:
[----:B------:R-:W-:Y:S05]  /*5cd0*/  BSYNC B1 ;  /* 0x0000000000017941 */ /* 0x000fea0003800000 */
.L_x_144:
        /* <DEDUP_REMOVED lines=13> */
.L_x_147:
[----:B------:R-:W-:Y:S05]  /*5db0*/  BSYNC B1 ;  /* 0x0000000000017941 */ /* 0x000fea0003800000 */
.L_x_146:
[----:B0----5:R-:W-:Y:S01]  /*5dc0*/  FMUL R25, R45, R12 ;  /* 0x0000000c2d197220 */ /* 0x021fe20000400000 */
[----:B------:R-:W-:Y:S01]  /*5dd0*/  IMAD.X R43, R41, 0x1, R23, P5 ;  /* 0x00000001292b7824 */ /* 0x000fe200028e0617 */
[----:B------:R-:W-:Y:S01]  /*5de0*/  ISETP.GT.AND P6, PT, R44, RZ, P1 ;  /* 0x000000ff2c00720c */ /* 0x000fe20000fc4270 */
[----:B------:R-:W-:Y:S01]  /*5df0*/  BSSY B1, `(.L_x_148) ;  /* 0x0000008000017945 */ /* 0x000fe20003800000 */
[----:B------:R-:W-:Y:S01]  /*5e00*/  FFMA R25, R172, R13, R25 ;  /* 0x0000000dac197223 */ /* 0x000fe20000000019 */
[----:B---3--:R-:W-:-:S04]  /*5e10*/  IADD3 R36, P3, R28, R4, RZ ;  /* 0x000000041c247210 */ /* 0x008fc80007f7e0ff */
[----:B------:R0:W-:Y:S06]  /*5e20*/  @P2 STG.E desc[UR18][R42.64], R25 ;  /* 0x000000192a002986 */ /* 0x0001ec000c101912 */
[----:B------:R-:W-:Y:S05]  /*5e30*/  @!P6 BRA `(.L_x_149) ;  /* 0x00000000000ce947 */ /* 0x000fea0003800000 */
[----:B------:R-:W-:-:S04]  /*5e40*/  IADD3 R34, P2, R26, UR8, RZ ;  /* 0x000000081a227c10 */ /* 0x000fc8000ff5e0ff */
[----:B------:R-:W-:-:S05]  /*5e50*/  IADD3.X R35, R27, UR9, RZ, P2, !PT ;  /* 0x000000091b237c10 */ /* 0x000fca00097fe4ff */
[----:B------:R3:W5:Y:S04]  /*5e60*/  LDG.E.LTC128B R45, desc[UR18][R34.64] ;  /* 0x00000012222d7981 */ /* 0x000768000c1e1920 */
.L_x_149:
[----:B------:R-:W-:Y:S05]  /*5e70*/  BSYNC B1 ;  /* 0x0000000000017941 */ /* 0x000fea0003800000 */
.L_x_148:
[----:B------:R-:W-:Y:S01]  /*5e80*/  ISETP.GT.AND P2, PT, R5, 0x79, PT ;  /* 0x000000790500780c */ /* 0x000fe20003f44270 */
[----:B0----5:R-:W-:Y:S01]  /*5e90*/  FMUL R25, R45, R12 ;  /* 0x0000000c2d197220 */ /* 0x021fe20000400000 */
[----:B------:R-:W-:Y:S01]  /*5ea0*/  IMAD.X R37, R29, 0x1, R6, P3 ;  /* 0x000000011d257824 */ /* 0x000fe200018e0606 */
[----:B---3--:R-:W-:Y:S01]  /*5eb0*/  IADD3 R34, P3, R32, R4, RZ ;  /* 0x0000000420227210 */ /* 0x008fe20007f7e0ff */
[----:B------:R-:W-:Y:S01]  /*5ec0*/  BSSY B1, `(.L_x_150) ;  /* 0x0000008000017945 */ /* 0x000fe20003800000 */
[----:B------:R-:W-:Y:S01]  /*5ed0*/  ISETP.GT.AND P5, PT, R44, RZ, P2 ;  /* 0x000000ff2c00720c */ /* 0x000fe200017a4270 */
[----:B------:R-:W-:-:S05]  /*5ee0*/  FFMA R25, R174, R13, R25 ;  /* 0x0000000dae197223 */ /* 0x000fca0000000019 */
[----:B------:R0:W-:Y:S01]  /*5ef0*/  @P6 STG.E desc[UR18][R36.64], R25 ;  /* 0x0000001924006986 */ /* 0x0001e2000c101912 */
[----:B------:R-:W-:-:S04]  /*5f00*/  IADD3 R4, P6, R30, UR8, RZ ;  /* 0x000000081e047c10 */ /* 0x000fc8000ffde0ff */
[----:B------:R-:W-:Y:S02]  /*5f10*/  IADD3.X R5, R31, UR9, RZ, P6, !PT ;  /* 0x000000091f057c10 */ /* 0x000fe4000b7fe4ff */
[----:B------:R-:W-:Y:S07]  /*5f20*/  @!P5 BRA `(.L_x_151) ;  /* 0x000000000004d947 */ /* 0x000fee0003800000 */
[----:B------:R3:W5:Y:S02]  /*5f30*/  LDG.E.LTC128B R45, desc[UR18][R4.64] ;  /* 0x00000012042d7981 */ /* 0x000764000c1e1920 */
.L_x_151:
[----:B------:R-:W-:Y:S05]  /*5f40*/  BSYNC B1 ;  /* 0x0000000000017941 */ /* 0x000fea0003800000 */
.L_x_150:
[----:B---3-5:R-:W-:Y:S01]  /*5f50*/  FMUL R5, R45, R12 ;  /* 0x0000000c2d057220 */ /* 0x028fe20000400000 */
[----:B------:R-:W-:Y:S01]  /*5f60*/  IMAD.X R35, R33, 0x1, R6, P3 ;  /* 0x0000000121237824 */ /* 0x000fe200018e0606 */
[----:B------:R-:W-:Y:S01]  /*5f70*/  ISETP.GT.AND P1, PT, R44, 0x8, P1 ;  /* 0x000000082c00780c */ /* 0x000fe20000f24270 */
[----:B------:R-:W-:Y:S01]  /*5f80*/  BSSY B1, `(.L_x_152) ;  /* 0x0000008000017945 */ /* 0x000fe20003800000 */
[----:B0-----:R-:W-:Y:S01]  /*5f90*/  FFMA R25, R176, R13, R5 ;  /* 0x0000000db0197223 */ /* 0x001fe20000000005 */
[----:B------:R-:W-:Y:S02]  /*5fa0*/  IADD3 R4, P3, R26, UR6, RZ ;  /* 0x000000061a047c10 */ /* 0x000fe4000ff7e0ff */
[----:B------:R-:W-:Y:S02]  /*5fb0*/  IADD3 R36, P6, R28, R24, RZ ;  /* 0x000000181c247210 */ /* 0x000fe40007fde0ff */
[----:B------:R0:W-:Y:S01]  /*5fc0*/  @P5 STG.E desc[UR18][R34.64], R25 ;  /* 0x0000001922005986 */ /* 0x0001e2000c101912 */
[----:B------:R-:W-:-:S05]  /*5fd0*/  IADD3.X R5, R27, UR7, RZ, P3, !PT ;  /* 0x000000071b057c10 */ /* 0x000fca0009ffe4ff */
[----:B------:R-:W-:Y:S05]  /*5fe0*/  @!P1 BRA `(.L_x_153) ;  /* 0x0000000000049947 */ /* 0x000fea0003800000 */
[----:B------:R3:W5:Y:S02]  /*5ff0*/  LDG.E.LTC128B R45, desc[UR18][R4.64] ;  /* 0x00000012042d7981 */ /* 0x000764000c1e1920 */
.L_x_153:
[----:B------:R-:W-:Y:S05]  /*6000*/  BSYNC B1 ;  /* 0x0000000000017941 */ /* 0x000fea0003800000 */
.L_x_152:
[----:B------:R-:W-:Y:S01]  /*6010*/  ISETP.GT.AND P2, PT, R44, 0x8, P2 ;  /* 0x000000082c00780c */ /* 0x000fe20001744270 */
[----:B---3-5:R-:W-:Y:S01]  /*6020*/  FMUL R5, R45, R12 ;  /* 0x0000000c2d057220 */ /* 0x028fe20000400000 */
[----:B------:R-:W-:Y:S01]  /*6030*/  IMAD.X R37, R29, 0x1, R23, P6 ;  /* 0x000000011d257824 */ /* 0x000fe200030e0617 */
[----:B------:R-:W-:Y:S02]  /*6040*/  BSSY B1, `(.L_x_154) ;  /* 0x0000007000017945 */ /* 0x000fe40003800000 */
[----:B0-----:R-:W-:-:S05]  /*6050*/  FFMA R25, R178, R13, R5 ;  /* 0x0000000db2197223 */ /* 0x001fca0000000005 */
[----:B------:R0:W-:Y:S01]  /*6060*/  @P1 STG.E desc[UR18][R36.64], R25 ;  /* 0x0000001924001986 */ /* 0x0001e2000c101912 */
[----:B------:R-:W-:-:S04]  /*6070*/  IADD3 R4, P1, R30, UR6, RZ ;  /* 0x000000061e047c10 */ /* 0x000fc8000ff3e0ff */
[----:B------:R-:W-:Y:S01]  /*6080*/  IADD3.X R5, R31, UR7, RZ, P1, !PT ;  /* 0x000000071f057c10 */ /* 0x000fe20008ffe4ff */
[----:B------:R-:W-:Y:S08]  /*6090*/  @!P2 BRA `(.L_x_155) ;  /* 0x000000000004a947 */ /* 0x000ff00003800000 */
[----:B------:R3:W5:Y:S02]  /*60a0*/  LDG.E.LTC128B R45, desc[UR18][R4.64] ;  /* 0x00000012042d7981 */ /* 0x000764000c1e1920 */
.L_x_155:
[----:B------:R-:W-:Y:S05]  /*60b0*/  BSYNC B1 ;  /* 0x0000000000017941 */ /* 0x000fea0003800000 */
.L_x_154:
[----:B------:R-:W-:Y:S05]  /*60c0*/  @!P2 BRA `(.L_x_156) ;  /* 0x000000140094a947 */ /* 0x000fea0003800000 */
[----:B------:R-:W-:Y:S01]  /*60d0*/  IADD3 R24, P1, R32, R24, RZ ;  /* 0x0000001820187210 */ /* 0x000fe20007f3e0ff */
[----:B-----5:R-:W-:-:S04]  /*60e0*/  FMUL R45, R45, R12 ;  /* 0x0000000c2d2d7220 */ /* 0x020fc80000400000 */
[----:B0-----:R-:W-:Y:S02]  /*60f0*/  IMAD.X R25, R33, 0x1, R23, P1 ;  /* 0x0000000121197824 */ /* 0x001fe400008e0617 */
[----:B------:R-:W-:-:S05]  /*6100*/  FFMA R45, R180, R13, R45 ;  /* 0x0000000db42d7223 */ /* 0x000fca000000002d */
[----:B------:R0:W-:Y:S01]  /*6110*/  STG.E desc[UR18][R24.64], R45 ;  /* 0x0000002d18007986 */ /* 0x0001e2000c101912 */
[----:B------:R-:W-:Y:S05]  /*6120*/  BRA `(.L_x_156) ;  /* 0x00000014007c7947 */ /* 0x000fea0003800000 */
.L_x_33:
[----:B------:R-:W-:Y:S01]  /*6130*/  ISETP.GT.AND P3, PT, R5, 0x1, PT ;  /* 0x000000010500780c */ /* 0x000fe20003f64270 */
[----:B------:R-:W-:Y:S01]  /*6140*/  ULDC.64 UR6, c[0x0][0x6c0] ;  /* 0x0001b00000067ab9 */ /* 0x000fe20000000a00 */
[-C--:B--2---:R-:W-:Y:S01]  /*6150*/  FMUL R93, R93, R13.reuse ;  /* 0x0000000d5d5d7220 */ /* 0x084fe20000400000 */
[----:B------:R-:W-:Y:S01]  /*6160*/  LEA R26, P6, R40, UR6, 0x2 ;  /* 0x00000006281a7c11 */ /* 0x000fe2000f8c10ff */
[-C--:B------:R-:W-:Y:S01]  /*6170*/  FMUL R23, R204, R13.reuse ;  /* 0x0000000dcc177220 */ /* 0x080fe20000400000 */
[----:B------:R-:W-:Y:S01]  /*6180*/  ISETP.GT.AND P1, PT, R44, RZ, P3 ;  /* 0x000000ff2c00720c */ /* 0x000fe20001f24270 */
[-C--:B------:R-:W-:Y:S01]  /*6190*/  FMUL R35, R202, R13.reuse ;  /* 0x0000000dca237220 */ /* 0x080fe20000400000 */
[----:B------:R-:W-:Y:S01]  /*61a0*/  LEA.HI.X R27, R40, UR7, R45, 0x2, P6 ;  /* 0x00000007281b7c11 */ /* 0x000fe2000b0f142d */
[-C--:B------:R-:W-:Y:S01]  /*61b0*/  FMUL R37, R200, R13.reuse ;  /* 0x0000000dc8257220 */ /* 0x080fe20000400000 */
[-C--:B------:R-:W-:Y:S01]  /*61c0*/  LEA R28, P6, R24, R26.reuse, 0x2 ;  /* 0x0000001a181c7211 */ /* 0x080fe200078c10ff */
[----:B------:R-:W-:Y:S01]  /*61d0*/  FMUL R39, R192, R13 ;  /* 0x0000000dc0277220 */ /* 0x000fe20000400000 */
[----:B------:R-:W-:Y:S01]  /*61e0*/  ISETP.GT.AND P2, PT, R44, 0x8, P2 ;  /* 0x000000082c00780c */ /* 0x000fe20001744270 */
[----:B------:R-:W-:Y:S01]  /*61f0*/  @P5 STG.E desc[UR18][R26.64], R93 ;  /* 0x0000005d1a005986 */ /* 0x000fe2000c101912 */
[--C-:B------:R-:W-:Y:S01]  /*6200*/  LEA.HI.X R29, R24, R27, R25.reuse, 0x2, P6 ;  /* 0x0000001b181d7211 */ /* 0x100fe200030f1419 */
[-C--:B------:R-:W-:Y:S01]  /*6210*/  FMUL R41, R190, R13.reuse ;  /* 0x0000000dbe297220 */ /* 0x080fe20000400000 */
[C---:B------:R-:W-:Y:S01]  /*6220*/  SHF.L.U64.HI R25, R24.reuse, 0x5, R25 ;  /* 0x0000000518197819 */ /* 0x040fe20000010219 */
[----:B------:R-:W-:Y:S01]  /*6230*/  IMAD.SHL.U32 R24, R24, 0x20, RZ ;  /* 0x0000002018187824 */ /* 0x000fe200078e00ff */
[----:B------:R-:W-:Y:S01]  /*6240*/  ISETP.GT.AND P3, PT, R44, 0x8, P3 ;  /* 0x000000082c00780c */ /* 0x000fe20001f64270 */
[----:B------:R0:W-:Y:S01]  /*6250*/  @P1 STG.E desc[UR18][R28.64], R23 ;  /* 0x000000171c001986 */ /* 0x0001e2000c101912 */
[C---:B------:R-:W-:Y:S01]  /*6260*/  ISETP.GT.AND P1, PT, R5.reuse, 0x8, PT ;  /* 0x000000080500780c */ /* 0x040fe20003f24270 */
[-C--:B------:R-:W-:Y:S01]  /*6270*/  FMUL R43, R188, R13.reuse ;  /* 0x0000000dbc2b7220 */ /* 0x080fe20000400000 */
[----:B------:R-:W-:Y:S01]  /*6280*/  IADD3 R30, P5, R24, R26, RZ ;  /* 0x0000001a181e7210 */ /* 0x000fe20007fbe0ff */
[----:B------:R-:W-:Y:S01]  /*6290*/  FMUL R45, R92, R13 ;  /* 0x0000000d5c2d7220 */ /* 0x000fe20000400000 */
[----:B------:R-:W-:Y:S01]  /*62a0*/  ISETP.GT.AND P6, PT, R44, RZ, P1 ;  /* 0x000000ff2c00720c */ /* 0x000fe20000fc4270 */
[----:B------:R1:W-:Y:S01]  /*62b0*/  @P2 STG.E desc[UR18][R26.64+0x20], R35 ;  /* 0x000020231a002986 */ /* 0x0003e2000c101912 */
[----:B------:R-:W-:Y:S01]  /*62c0*/  ISETP.GT.AND P2, PT, R5, 0x9, PT ;  /* 0x000000090500780c */ /* 0x000fe20003f44270 */
[----:B------:R-:W-:Y:S01]  /*62d0*/  IMAD.X R31, R25, 0x1, R27, P5 ;  /* 0x00000001191f7824 */ /* 0x000fe200028e061b */
[----:B------:R-:W-:-:S02]  /*62e0*/  IADD3 R32, P5, R24, R28, RZ ;  /* 0x0000001c18207210 */ /* 0x000fc40007fbe0ff */
[----:B------:R-:W-:Y:S01]  /*62f0*/  ISETP.GT.AND P1, PT, R44, 0x8, P1 ;  /* 0x000000082c00780c */ /* 0x000fe20000f24270 */
[-C--:B0-----:R-:W-:Y:S01]  /*6300*/  FMUL R23, R198, R13.reuse ;  /* 0x0000000dc6177220 */ /* 0x081fe20000400000 */
[----:B------:R0:W-:Y:S01]  /*6310*/  @P3 STG.E desc[UR18][R28.64+0x20], R37 ;  /* 0x000020251c003986 */ /* 0x0001e2000c101912 */
[C---:B------:R-:W-:Y:S01]  /*6320*/  ISETP.GT.AND P3, PT, R44.reuse, RZ, P2 ;  /* 0x000000ff2c00720c */ /* 0x040fe20001764270 */
[----:B------:R-:W-:Y:S01]  /*6330*/  IMAD.X R33, R25, 0x1, R29, P5 ;  /* 0x0000000119217824 */ /* 0x000fe200028e061d */
[----:B------:R-:W-:Y:S02]  /*6340*/  ISETP.GT.AND P2, PT, R44, 0x8, P2 ;  /* 0x000000082c00780c */ /* 0x000fe40001744270 */
[----:B------:R2:W-:Y:S01]  /*6350*/  @P6 STG.E desc[UR18][R30.64], R23 ;  /* 0x000000171e006986 */ /* 0x0005e2000c101912 */
[----:B------:R-:W-:Y:S01]  /*6360*/  IADD3 R6, P6, R24, 0x20, RZ ;  /* 0x0000002018067810 */ /* 0x000fe20007fde0ff */
[----:B-1----:R-:W-:-:S03]  /*6370*/  FMUL R35, R196, R13 ;  /* 0x0000000dc4237220 */ /* 0x002fc60000400000 */
[----:B------:R-:W-:Y:S01]  /*6380*/  IADD3 R26, P5, R6, R26, RZ ;  /* 0x0000001a061a7210 */ /* 0x000fe20007fbe0ff */
[----:B------:R-:W-:Y:S01]  /*6390*/  IMAD.X R4, RZ, RZ, R25, P6 ;  /* 0x000000ffff047224 */ /* 0x000fe200030e0619 */
[----:B------:R-:W-:Y:S02]  /*63a0*/  IADD3 R34, P6, R24, R30, RZ ;  /* 0x0000001e18227210 */ /* 0x000fe40007fde0ff */
[----:B------:R1:W-:Y:S01]  /*63b0*/  @P3 STG.E desc[UR18][R32.64], R35 ;  /* 0x0000002320003986 */ /* 0x0003e2000c101912 */
[----:B------:R-:W-:Y:S01]  /*63c0*/  IMAD.X R27, R4, 0x1, R27, P5 ;  /* 0x00000001041b7824 */ /* 0x000fe200028e061b */
[----:B0-----:R-:W-:Y:S01]  /*63d0*/  IADD3 R28, P5, R6, R28, RZ ;  /* 0x0000001c061c7210 */ /* 0x001fe20007fbe0ff */
[----:B--2---:R-:W-:Y:S01]  /*63e0*/  FMUL R23, R194, R13 ;  /* 0x0000000dc2177220 */ /* 0x004fe20000400000 */
[----:B------:R-:W-:-:S03]  /*63f0*/  ISETP.GT.AND P3, PT, R5, 0x10, PT ;  /* 0x000000100500780c */ /* 0x000fc60003f64270 */
[----:B------:R-:W-:Y:S01]  /*6400*/  IMAD.X R29, R4, 0x1, R29, P5 ;  /* 0x00000001041d7824 */ /* 0x000fe200028e061d */
[C---:B------:R-:W-:Y:S01]  /*6410*/  ISETP.GT.AND P5, PT, R44.reuse, RZ, P3 ;  /* 0x000000ff2c00720c */ /* 0x040fe20001fa4270 */
[----:B------:R0:W-:Y:S01]  /*6420*/  @P1 STG.E desc[UR18][R26.64], R23 ;  /* 0x000000171a001986 */ /* 0x0001e2000c101912 */
[----:B------:R-:W-:Y:S01]  /*6430*/  ISETP.GT.AND P1, PT, R5, 0x11, PT ;  /* 0x000000110500780c */ /* 0x000fe20003f24270 */
[----:B-1----:R-:W-:Y:S02]  /*6440*/  IMAD.X R35, R25, 0x1, R31, P6 ;  /* 0x0000000119237824 */ /* 0x002fe400030e061f */
[----:B------:R1:W-:Y:S01]  /*6450*/  @P2 STG.E desc[UR18][R28.64], R39 ;  /* 0x000000271c002986 */ /* 0x0003e2000c101912 */
[----:B------:R-:W-:Y:S02]  /*6460*/  ISETP.GT.AND P2, PT, R44, RZ, P1 ;  /* 0x000000ff2c00720c */ /* 0x000fe40000f44270 */
[----:B------:R-:W-:Y:S02]  /*6470*/  IADD3 R36, P6, R24, R32, RZ ;  /* 0x0000002018247210 */ /* 0x000fe40007fde0ff */
[----:B------:R-:W-:-:S02]  /*6480*/  ISETP.GT.AND P3, PT, R44, 0x8, P3 ;  /* 0x000000082c00780c */ /* 0x000fc40001f64270 */
[----:B------:R-:W-:Y:S01]  /*6490*/  ISETP.GT.AND P1, PT, R44, 0x8, P1 ;  /* 0x000000082c00780c */ /* 0x000fe20000f24270 */
[----:B------:R2:W-:Y:S01]  /*64a0*/  @P5 STG.E desc[UR18][R34.64], R41 ;  /* 0x0000002922005986 */ /* 0x0005e2000c101912 */
[----:B0-----:R-:W-:Y:S01]  /*64b0*/  IADD3 R26, P5, R6, R30, RZ ;  /* 0x0000001e061a7210 */ /* 0x001fe20007fbe0ff */
[----:B------:R-:W-:Y:S02]  /*64c0*/  IMAD.X R37, R25, 0x1, R33, P6 ;  /* 0x0000000119257824 */ /* 0x000fe400030e0621 */
[-C--:B------:R-:W-:Y:S01]  /*64d0*/  FMUL R23, R186, R13.reuse ;  /* 0x0000000dba177220 */ /* 0x080fe20000400000 */
[-C--:B-1----:R-:W-:Y:S01]  /*64e0*/  FMUL R39, R184, R13.reuse ;  /* 0x0000000db8277220 */ /* 0x082fe20000400000 */
[----:B------:R-:W-:Y:S01]  /*64f0*/  IADD3 R30, P6, R24, R34, RZ ;  /* 0x00000022181e7210 */ /* 0x000fe20007fde0ff */
[----:B------:R-:W-:Y:S01]  /*6500*/  IMAD.X R27, R4, 0x1, R31, P5 ;  /* 0x00000001041b7824 */ /* 0x000fe200028e061f */
[----:B------:R-:W-:Y:S01]  /*6510*/  IADD3 R28, P5, R6, R32, RZ ;  /* 0x00000020061c7210 */ /* 0x000fe20007fbe0ff */
[----:B------:R0:W-:Y:S01]  /*6520*/  @P2 STG.E desc[UR18][R36.64], R43 ;  /* 0x0000002b24002986 */ /* 0x0001e2000c101912 */
[----:B------:R-:W-:Y:S01]  /*6530*/  ISETP.GT.AND P2, PT, R5, 0x18, PT ;  /* 0x000000180500780c */ /* 0x000fe20003f44270 */
[----:B------:R-:W-:Y:S01]  /*6540*/  IMAD.X R31, R25, 0x1, R35, P6 ;  /* 0x00000001191f7824 */ /* 0x000fe200030e0623 */
[----:B------:R-:W-:Y:S01]  /*6550*/  IADD3 R32, P6, R24, R36, RZ ;  /* 0x0000002418207210 */ /* 0x000fe20007fde0ff */
[----:B------:R-:W-:Y:S01]  /*6560*/  IMAD.X R29, R4, 0x1, R33, P5 ;  /* 0x00000001041d7824 */ /* 0x000fe200028e0621 */
[----:B------:R-:W-:Y:S01]  /*6570*/  ISETP.GT.AND P5, PT, R44, RZ, P2 ;  /* 0x000000ff2c00720c */ /* 0x000fe200017a4270 */
[----:B------:R1:W-:Y:S01]  /*6580*/  @P3 STG.E desc[UR18][R26.64], R23 ;  /* 0x000000171a003986 */ /* 0x0003e2000c101912 */
[----:B------:R-:W-:Y:S01]  /*6590*/  ISETP.GT.AND P3, PT, R5, 0x19, PT ;  /* 0x000000190500780c */ /* 0x000fe20003f64270 */
[-C--:B--2---:R-:W-:Y:S01]  /*65a0*/  FMUL R41, R182, R13.reuse ;  /* 0x0000000db6297220 */ /* 0x084fe20000400000 */
[C---:B------:R-:W-:Y:S01]  /*65b0*/  ISETP.GT.AND P2, PT, R44.reuse, 0x8, P2 ;  /* 0x000000082c00780c */ /* 0x040fe20001744270 */
[----:B------:R2:W-:Y:S01]  /*65c0*/  @P1 STG.E desc[UR18][R28.64], R39 ;  /* 0x000000271c001986 */ /* 0x0005e2000c101912 */
[----:B------:R-:W-:Y:S01]  /*65d0*/  ISETP.GT.AND P1, PT, R44, RZ, P3 ;  /* 0x000000ff2c00720c */ /* 0x000fe20001f24270 */
[----:B0-----:R-:W-:Y:S01]  /*65e0*/  FMUL R43, R16, R13 ;  /* 0x0000000d102b7220 */ /* 0x001fe20000400000 */
[----:B------:R-:W-:Y:S01]  /*65f0*/  IMAD.X R33, R25, 0x1, R37, P6 ;  /* 0x0000000119217824 */ /* 0x000fe200030e0625 */
[----:B------:R-:W-:-:S04]  /*6600*/  ISETP.GT.AND P3, PT, R44, 0x8, P3 ;  /* 0x000000082c00780c */ /* 0x000fc80001f64270 */
[----:B------:R0:W-:Y:S01]  /*6610*/  @P5 STG.E desc[UR18][R30.64], R41 ;  /* 0x000000291e005986 */ /* 0x0001e2000c101912 */
[----:B-1----:R-:W-:Y:S01]  /*6620*/  IADD3 R26, P5, R6, R34, RZ ;  /* 0x00000022061a7210 */ /* 0x002fe20007fbe0ff */
[-C--:B------:R-:W-:Y:S01]  /*6630*/  FMUL R23, R18, R13.reuse ;  /* 0x0000000d12177220 */ /* 0x080fe20000400000 */
[----:B------:R-:W-:Y:S01]  /*6640*/  IADD3 R34, P6, R24, R30, RZ ;  /* 0x0000001e18227210 */ /* 0x000fe20007fde0ff */
[-C--:B--2---:R-:W-:Y:S02]  /*6650*/  FMUL R39, R20, R13.reuse ;  /* 0x0000000d14277220 */ /* 0x084fe40000400000 */
        /* <DEDUP_REMOVED lines=8> */
[----:B------:R-:W-:Y:S01]  /*66e0*/  @P2 STG.E desc[UR18][R26.64], R23 ;  /* 0x000000171a002986 */ /* 0x000fe2000c101912 */
[----:B------:R-:W-:Y:S01]  /*66f0*/  ISETP.GT.AND P2, PT, R5, 0x21, PT ;  /* 0x000000210500780c */ /* 0x000fe20003f44270 */
[-C--:B0-----:R-:W-:Y:S01]  /*6700*/  FMUL R41, R22, R13.reuse ;  /* 0x0000000d16297220 */ /* 0x081fe20000400000 */
[C---:B------:R-:W-:Y:S01]  /*6710*/  ISETP.GT.AND P1, PT, R44.reuse, 0x8, P1 ;  /* 0x000000082c00780c */ /* 0x040fe20000f24270 */
[----:B------:R0:W-:Y:S01]  /*6720*/  @P3 STG.E desc[UR18][R28.64], R39 ;  /* 0x000000271c003986 */ /* 0x0001e2000c101912 */
[----:B------:R-:W-:Y:S01]  /*6730*/  ISETP.GT.AND P3, PT, R44, RZ, P2 ;  /* 0x000000ff2c00720c */ /* 0x000fe20001764270 */
[----:B-1----:R-:W-:Y:S01]  /*6740*/  FMUL R43, R88, R13 ;  /* 0x0000000d582b7220 */ /* 0x002fe20000400000 */
[----:B------:R-:W-:Y:S01]  /*6750*/  IMAD.X R37, R25, 0x1, R33, P6 ;  /* 0x0000000119257824 */ /* 0x000fe200030e0621 */
[----:B------:R-:W-:-:S04]  /*6760*/  ISETP.GT.AND P2, PT, R44, 0x8, P2 ;  /* 0x000000082c00780c */ /* 0x000fc80001744270 */
[----:B------:R1:W-:Y:S01]  /*6770*/  @P5 STG.E desc[UR18][R34.64], R41 ;  /* 0x0000002922005986 */ /* 0x0003e2000c101912 */
[----:B------:R-:W-:Y:S01]  /*6780*/  IADD3 R22, P5, R6, R30, RZ ;  /* 0x0000001e06167210 */ /* 0x000fe20007fbe0ff */
[----:B0-----:R-:W-:Y:S01]  /*6790*/  FMUL R39, R90, R13 ;  /* 0x0000000d5a277220 */ /* 0x001fe20000400000 */
[----:B------:R-:W-:-:S03]  /*67a0*/  IADD3 R28, P6, R24, R34, RZ ;  /* 0x00000022181c7210 */ /* 0x000fc60007fde0ff */
        /* <DEDUP_REMOVED lines=10> */
[-C--:B------:R-:W-:Y:S01]  /*6850*/  FMUL R33, R94, R13.reuse ;  /* 0x0000000d5e217220 */ /* 0x080fe20000400000 */
[-C--:B-1----:R-:W-:Y:S01]  /*6860*/  FMUL R41, R96, R13.reuse ;  /* 0x0000000d60297220 */ /* 0x082fe20000400000 */
[----:B------:R1:W-:Y:S01]  /*6870*/  @P2 STG.E desc[UR18][R26.64], R45 ;  /* 0x0000002d1a002986 */ /* 0x0003e2000c101912 */
[C---:B------:R-:W-:Y:S01]  /*6880*/  ISETP.GT.AND P2, PT, R44.reuse, RZ, P1 ;  /* 0x000000ff2c00720c */ /* 0x040fe20000f44270 */
[----:B------:R-:W-:Y:S01]  /*6890*/  IMAD.X R31, R25, 0x1, R37, P6 ;  /* 0x00000001191f7824 */ /* 0x000fe200030e0625 */
[----:B------:R-:W-:Y:S01]  /*68a0*/  ISETP.GT.AND P3, PT, R44, 0x8, P3 ;  /* 0x000000082c00780c */ /* 0x000fe20001f64270 */
[----:B0-----:R-:W-:Y:S01]  /*68b0*/  FMUL R43, R100, R13 ;  /* 0x0000000d642b7220 */ /* 0x001fe20000400000 */
[----:B------:R-:W-:-:S02]  /*68c0*/  ISETP.GT.AND P1, PT, R44, 0x8, P1 ;  /* 0x000000082c00780c */ /* 0x000fc40000f24270 */
[----:B------:R-:W-:Y:S01]  /*68d0*/  IADD3 R32, P6, R24, R28, RZ ;  /* 0x0000001c18207210 */ /* 0x000fe20007fde0ff */
[----:B------:R0:W-:Y:S01]  /*68e0*/  @P5 STG.E desc[UR18][R28.64], R33 ;  /* 0x000000211c005986 */ /* 0x0001e2000c101912 */
[----:B--2---:R-:W-:Y:S01]  /*68f0*/  IADD3 R22, P5, R6, R34, RZ ;  /* 0x0000002206167210 */ /* 0x004fe20007fbe0ff */
[----:B------:R-:W-:-:S04]  /*6900*/  FMUL R39, R98, R13 ;  /* 0x0000000d62277220 */ /* 0x000fc80000400000 */
[----:B------:R-:W-:Y:S01]  /*6910*/  IMAD.X R23, R4, 0x1, R35, P5 ;  /* 0x0000000104177824 */ /* 0x000fe200028e0623 */
[----:B-1----:R-:W-:Y:S01]  /*6920*/  IADD3 R26, P5, R6, R36, RZ ;  /* 0x00000024061a7210 */ /* 0x002fe20007fbe0ff */
[----:B------:R1:W-:Y:S01]  /*6930*/  @P2 STG.E desc[UR18][R30.64], R41 ;  /* 0x000000291e002986 */ /* 0x0003e2000c101912 */
[----:B------:R-:W-:-:S03]  /*6940*/  ISETP.GT.AND P2, PT, R5, 0x30, PT ;  /* 0x000000300500780c */ /* 0x000fc60003f44270 */
[----:B------:R-:W-:Y:S01]  /*6950*/  IMAD.X R27, R4, 0x1, R37, P5 ;  /* 0x00000001041b7824 */ /* 0x000fe200028e0625 */
[----:B------:R-:W-:Y:S01]  /*6960*/  ISETP.GT.AND P5, PT, R44, RZ, P2 ;  /* 0x000000ff2c00720c */ /* 0x000fe200017a4270 */
[----:B------:R2:W-:Y:S01]  /*6970*/  @P3 STG.E desc[UR18][R22.64], R39 ;  /* 0x0000002716003986 */ /* 0x0005e2000c101912 */
[----:B------:R-:W-:Y:S01]  /*6980*/  ISETP.GT.AND P3, PT, R5, 0x31, PT ;  /* 0x000000310500780c */ /* 0x000fe20003f64270 */
[----:B0-----:R-:W-:Y:S02]  /*6990*/  IMAD.X R33, R25, 0x1, R29, P6 ;  /* 0x0000000119217824 */ /* 0x001fe400030e061d */
[-C--:B------:R-:W-:Y:S01]  /*69a0*/  FMUL R37, R102, R13.reuse ;  /* 0x0000000d66257220 */ /* 0x080fe20000400000 */
[----:B------:R0:W-:Y:S01]  /*69b0*/  @P1 STG.E desc[UR18][R26.64], R43 ;  /* 0x0000002b1a001986 */ /* 0x0001e2000c101912 */
[----:B------:R-:W-:Y:S01]  /*69c0*/  ISETP.GT.AND P1, PT, R44, RZ, P3 ;  /* 0x000000ff2c00720c */ /* 0x000fe20001f24270 */
[----:B-1----:R-:W-:Y:S01]  /*69d0*/  FMUL R41, R104, R13 ;  /* 0x0000000d68297220 */ /* 0x002fe20000400000 */
[----:B------:R-:W-:-:S02]  /*69e0*/  IADD3 R34, P6, R24, R30, RZ ;  /* 0x0000001e18227210 */ /* 0x000fc40007fde0ff */
[C---:B------:R-:W-:Y:S02]  /*69f0*/  ISETP.GT.AND P2, PT, R44.reuse, 0x8, P2 ;  /* 0x000000082c00780c */ /* 0x040fe40001744270 */
[----:B------:R-:W-:Y:S01]  /*6a00*/  ISETP.GT.AND P3, PT, R44, 0x8, P3 ;  /* 0x000000082c00780c */ /* 0x000fe20001f64270 */
[----:B------:R1:W-:Y:S01]  /*6a10*/  @P5 STG.E desc[UR18][R32.64], R37 ;  /* 0x0000002520005986 */ /* 0x0003e2000c101912 */
[----:B--2---:R-:W-:Y:S01]  /*6a20*/  IADD3 R22, P5, R6, R28, RZ ;  /* 0x0000001c06167210 */ /* 0x004fe20007fbe0ff */
[----:B------:R-:W-:Y:S02]  /*6a30*/  IMAD.X R35, R25, 0x1, R31, P6 ;  /* 0x0000000119237824 */ /* 0x000fe400030e061f */
[-C--:B------:R-:W-:Y:S01]  /*6a40*/  FMUL R39, R106, R13.reuse ;  /* 0x0000000d6a277220 */ /* 0x080fe20000400000 */
[-C--:B0-----:R-:W-:Y:S01]  /*6a50*/  FMUL R43, R108, R13.reuse ;  /* 0x0000000d6c2b7220 */ /* 0x081fe20000400000 */
        /* <DEDUP_REMOVED lines=11> */
[-C--:B-1----:R-:W-:Y:S01]  /*6b10*/  FMUL R37, R110, R13.reuse ;  /* 0x0000000d6e257220 */ /* 0x082fe20000400000 */
[C---:B------:R-:W-:Y:S01]  /*6b20*/  ISETP.GT.AND P1, PT, R44.reuse, 0x8, P1 ;  /* 0x000000082c00780c */ /* 0x040fe20000f24270 */
[----:B------:R1:W-:Y:S01]  /*6b30*/  @P3 STG.E desc[UR18][R26.64], R43 ;  /* 0x0000002b1a003986 */ /* 0x0003e2000c101912 */
[----:B------:R-:W-:Y:S01]  /*6b40*/  ISETP.GT.AND P3, PT, R44, RZ, P2 ;  /* 0x000000ff2c00720c */ /* 0x000fe20001764270 */
[----:B0-----:R-:W-:Y:S01]  /*6b50*/  FMUL R41, R112, R13 ;  /* 0x0000000d70297220 */ /* 0x001fe20000400000 */
[----:B------:R-:W-:Y:S01]  /*6b60*/  IMAD.X R31, R25, 0x1, R35, P6 ;  /* 0x00000001191f7824 */ /* 0x000fe200030e0623 */
[----:B------:R-:W-:-:S04]  /*6b70*/  ISETP.GT.AND P2, PT, R44, 0x8, P2 ;  /* 0x000000082c00780c */ /* 0x000fc80001744270 */
[----:B------:R0:W-:Y:S01]  /*6b80*/  @P5 STG.E desc[UR18][R28.64], R37 ;  /* 0x000000251c005986 */ /* 0x0001e2000c101912 */
[----:B--2---:R-:W-:Y:S01]  /*6b90*/  IADD3 R22, P5, R6, R32, RZ ;  /* 0x0000002006167210 */ /* 0x004fe20007fbe0ff */
[-C--:B------:R-:W-:Y:S01]  /*6ba0*/  FMUL R39, R114, R13.reuse ;  /* 0x0000000d72277220 */ /* 0x080fe20000400000 */
[----:B------:R-:W-:Y:S01]  /*6bb0*/  IADD3 R32, P6, R24, R28, RZ ;  /* 0x0000001c18207210 */ /* 0x000fe20007fde0ff */
[-C--:B-1----:R-:W-:Y:S02]  /*6bc0*/  FMUL R43, R116, R13.reuse ;  /* 0x0000000d742b7220 */ /* 0x082fe40000400000 */
        /* <DEDUP_REMOVED lines=18> */
[----:B--2---:R-:W-:Y:S01]  /*6cf0*/  IADD3 R22, P5, R6, R28, RZ ;  /* 0x0000001c06167210 */ /* 0x004fe20007fbe0ff */
[-C--:B------:R-:W-:Y:S01]  /*6d00*/  FMUL R39, R122, R13.reuse ;  /* 0x0000000d7a277220 */ /* 0x080fe20000400000 */
[----:B------:R-:W-:Y:S01]  /*6d10*/  IADD3 R28, P6, R24, R32, RZ ;  /* 0x00000020181c7210 */ /* 0x000fe20007fde0ff */
[-C--:B0-----:R-:W-:Y:S02]  /*6d20*/  FMUL R43, R124, R13.reuse ;  /* 0x0000000d7c2b7220 */ /* 0x081fe40000400000 */
        /* <DEDUP_REMOVED lines=125> */
[----:B------:R-:W-:-:S05]  /*7500*/  IMAD.X R35, R25, 0x1, R31, P6 ;  /* 0x0000000119237824 */ /* 0x000fca00030e061f */
[----:B------:R1:W-:Y:S01]  /*7510*/  @P5 STG.E desc[UR18][R32.64], R37 ;  /* 0x0000002520005986 */ /* 0x0003e2000c101912 */
[----:B------:R-:W-:Y:S01]  /*7520*/  ISETP.GT.AND P5, PT, R44, 0x8, P1 ;  /* 0x000000082c00780c */ /* 0x000fe20000fa4270 */
[-C--:B--2---:R-:W-:Y:S01]  /*7530*/  FMUL R39, R170, R13.reuse ;  /* 0x0000000daa277220 */ /* 0x084fe20000400000 */
[----:B------:R-:W-:Y:S01]  /*7540*/  IADD3 R22, P1, R6, R28, RZ ;  /* 0x0000001c06167210 */ /* 0x000fe20007f3e0ff */
[----:B0-----:R-:W-:Y:S01]  /*7550*/  FMUL R43, R172, R13 ;  /* 0x0000000dac2b7220 */ /* 0x001fe20000400000 */
[----:B------:R-:W-:Y:S01]  /*7560*/  IADD3 R28, P6, R24, R32, RZ ;  /* 0x00000020181c7210 */ /* 0x000fe20007fde0ff */
[----:B------:R-:W-:Y:S01]  /*7570*/  @P2 STG.E desc[UR18][R34.64], R41 ;  /* 0x0000002922002986 */ /* 0x000fe2000c101912 */
[----:B------:R-:W-:Y:S01]  /*7580*/  IADD3 R26, P2, R6, R30, RZ ;  /* 0x0000001e061a7210 */ /* 0x000fe20007f5e0ff */
[----:B------:R-:W-:Y:S01]  /*7590*/  IMAD.X R23, R4, 0x1, R29, P1 ;  /* 0x0000000104177824 */ /* 0x000fe200008e061d */
[----:B------:R-:W-:Y:S01]  /*75a0*/  ISETP.GT.AND P1, PT, R5, 0x78, PT ;  /* 0x000000780500780c */ /* 0x000fe20003f24270 */
[----:B------:R-:W-:Y:S01]  /*75b0*/  IMAD.X R29, R25, 0x1, R33, P6 ;  /* 0x00000001191d7824 */ /* 0x000fe200030e0621 */
[----:B------:R-:W-:Y:S01]  /*75c0*/  IADD3 R24, P6, R24, R34, RZ ;  /* 0x0000002218187210 */ /* 0x000fe20007fde0ff */
[----:B------:R-:W-:Y:S01]  /*75d0*/  IMAD.X R27, R4, 0x1, R31, P2 ;  /* 0x00000001041b7824 */ /* 0x000fe200010e061f */
[----:B------:R0:W-:Y:S01]  /*75e0*/  @P3 STG.E desc[UR18][R22.64], R39 ;  /* 0x0000002716003986 */ /* 0x0001e2000c101912 */
[----:B------:R-:W-:-:S02]  /*75f0*/  IADD3 R30, P3, R6, R32, RZ ;  /* 0x00000020061e7210 */ /* 0x000fc40007f7e0ff */
[----:B------:R-:W-:Y:S01]  /*7600*/  ISETP.GT.AND P2, PT, R5, 0x79, PT ;  /* 0x000000790500780c */ /* 0x000fe20003f44270 */
[----:B------:R2:W-:Y:S01]  /*7610*/  @P5 STG.E desc[UR18][R26.64], R43 ;  /* 0x0000002b1a005986 */ /* 0x0005e2000c101912 */
[----:B------:R-:W-:Y:S01]  /*7620*/  ISETP.GT.AND P5, PT, R44, RZ, P1 ;  /* 0x000000ff2c00720c */ /* 0x000fe20000fa4270 */
[----:B------:R-:W-:Y:S01]  /*7630*/  IMAD.X R31, R4, 0x1, R33, P3 ;  /* 0x00000001041f7824 */ /* 0x000fe200018e0621 */
[C---:B------:R-:W-:Y:S01]  /*7640*/  ISETP.GT.AND P3, PT, R44.reuse, RZ, P2 ;  /* 0x000000ff2c00720c */ /* 0x040fe20001764270 */
[----:B------:R-:W-:Y:S01]  /*7650*/  IMAD.X R25, R25, 0x1, R35, P6 ;  /* 0x0000000119197824 */ /* 0x000fe200030e0623 */
[----:B------:R-:W-:Y:S01]  /*7660*/  ISETP.GT.AND P1, PT, R44, 0x8, P1 ;  /* 0x000000082c00780c */ /* 0x000fe20000f24270 */
[-C--:B------:R-:W-:Y:S01]  /*7670*/  FMUL R5, R174, R13.reuse ;  /* 0x0000000dae057220 */ /* 0x080fe20000400000 */
[----:B------:R-:W-:Y:S01]  /*7680*/  ISETP.GT.AND P2, PT, R44, 0x8, P2 ;  /* 0x000000082c00780c */ /* 0x000fe20001744270 */
[-C--:B-1----:R-:W-:Y:S01]  /*7690*/  FMUL R33, R178, R13.reuse ;  /* 0x0000000db2217220 */ /* 0x082fe20000400000 */
[----:B0-----:R-:W-:Y:S01]  /*76a0*/  IADD3 R22, P6, R6, R34, RZ ;  /* 0x0000002206167210 */ /* 0x001fe20007fde0ff */
[----:B--2---:R-:W-:-:S04]  /*76b0*/  FMUL R27, R176, R13 ;  /* 0x0000000db01b7220 */ /* 0x004fc80000400000 */
[----:B------:R-:W-:Y:S02]  /*76c0*/  IMAD.X R23, R4, 0x1, R35, P6 ;  /* 0x0000000104177824 */ /* 0x000fe400030e0623 */
[----:B------:R-:W-:Y:S01]  /*76d0*/  FMUL R35, R180, R13 ;  /* 0x0000000db4237220 */ /* 0x000fe20000400000 */
[----:B------:R0:W-:Y:S04]  /*76e0*/  @P5 STG.E desc[UR18][R28.64], R5 ;  /* 0x000000051c005986 */ /* 0x0001e8000c101912 */
[----:B------:R0:W-:Y:S04]  /*76f0*/  @P3 STG.E desc[UR18][R24.64], R27 ;  /* 0x0000001b18003986 */ /* 0x0001e8000c101912 */
[----:B------:R0:W-:Y:S04]  /*7700*/  @P1 STG.E desc[UR18][R30.64], R33 ;  /* 0x000000211e001986 */ /* 0x0001e8000c101912 */
[----:B------:R0:W-:Y:S02]  /*7710*/  @P2 STG.E desc[UR18][R22.64], R35 ;  /* 0x0000002316002986 */ /* 0x0001e4000c101912 */
.L_x_156:
[----:B------:R-:W-:Y:S05]  /*7720*/  BSYNC B0 ;  /* 0x0000000000007941 */ /* 0x000fea0003800000 */
.L_x_32:
[C---:B------:R-:W-:Y:S01]  /*7730*/  LEA R2, P1, R8.reuse, R2, 0x1 ;  /* 0x0000000208027211 */ /* 0x040fe200078208ff */
[----:B------:R-:W-:Y:S01]  /*7740*/  ULDC.64 UR6, c[0x0][0x750] ;  /* 0x0001d40000067ab9 */ /* 0x000fe20000000a00 */
[----:B---3--:R-:W-:Y:S01]  /*7750*/  IMAD.U32 R4, RZ, RZ, UR15 ;  /* 0x0000000fff047e24 */ /* 0x008fe2000f8e00ff */
[----:B------:R-:W-:Y:S01]  /*7760*/  PRMT R16, RZ, 0x7610, R16 ;  /* 0x00007610ff107816 */ /* 0x000fe20000000010 */
[----:B------:R-:W-:Y:S01]  /*7770*/  IMAD.MOV.U32 R6, RZ, RZ, -0x1 ;  /* 0xffffffffff067424 */ /* 0x000fe200078e00ff */
[----:B------:R-:W-:Y:S01]  /*7780*/  LEA.HI.X R3, R8, R3, R0, 0x1, P1 ;  /* 0x0000000308037211 */ /* 0x000fe200008f0c00 */
[----:B------:R3:W-:Y:S01]  /*7790*/  SYNCS.ARRIVE.TRANS64.A1T0 RZ, [R4+UR20], RZ ;  /* 0x000000ff04ff79a7 */ /* 0x0007e20008100014 */
[----:B------:R-:W-:Y:S01]  /*77a0*/  ISETP.GE.U32.AND P1, PT, R2, UR6, PT ;  /* 0x0000000602007c0c */ /* 0x000fe2000bf26070 */
[----:B0-----:R-:W-:-:S03]  /*77b0*/  IMAD.MOV.U32 R5, RZ, RZ, -0x1 ;  /* 0xffffffffff057424 */ /* 0x001fc600078e00ff */
[----:B------:R-:W-:Y:S01]  /*77c0*/  ISETP.GE.U32.AND.EX P1, PT, R3, UR7, PT, P1 ;  /* 0x0000000703007c0c */ /* 0x000fe2000bf26110 */
[----:B---3--:R-:W-:-:S12]  /*77d0*/  IMAD.MOV.U32 R4, RZ, RZ, -0x1 ;  /* 0xffffffffff047424 */ /* 0x008fd800078e00ff */
[----:B------:R-:W-:Y:S05]  /*77e0*/  @P1 BRA `(.L_x_157) ;  /* 0x0000000400601947 */ /* 0x000fea0003800000 */
[----:B------:R-:W0:Y:S01]  /*77f0*/  S2R R16, SR_CTAID.X ;  /* 0x0000000000107919 */ /* 0x000e220000002500 */
[----:B----4-:R-:W3:Y:S01]  /*7800*/  LDC.64 R26, c[0x0][0x728] ;  /* 0x0001ca00ff1a7b82 */ /* 0x010ee20000000a00 */
[----:B------:R-:W-:Y:S01]  /*7810*/  ULDC UR6, c[0x0][0x150] ;  /* 0x0000540000067ab9 */ /* 0x000fe20000000800 */
[----:B------:R-:W-:Y:S01]  /*7820*/  IMAD.MOV.U32 R24, RZ, RZ, R2 ;  /* 0x000000ffff187224 */ /* 0x000fe200078e0002 */
[----:B------:R-:W4:Y:S01]  /*7830*/  S2R R32, SR_CTAID.Y ;  /* 0x0000000000207919 */ /* 0x000f220000002600 */
[----:B------:R-:W-:-:S04]  /*7840*/  IMAD.MOV.U32 R25, RZ, RZ, R3 ;  /* 0x000000ffff197224 */ /* 0x000fc800078e0003 */
[----:B------:R-:W2:Y:S08]  /*7850*/  LDC R33, c[0x0][0x144] ;  /* 0x00005100ff217b82 */ /* 0x000eb00000000800 */
[----:B------:R-:W2:Y:S08]  /*7860*/  LDC R6, c[0x0][0x730] ;  /* 0x0001cc00ff067b82 */ /* 0x000eb00000000800 */
[----:B-1----:R-:W1:Y:S01]  /*7870*/  LDC.64 R30, c[0x0][0x720] ;  /* 0x0001c800ff1e7b82 */ /* 0x002e620000000a00 */
[----:B---3--:R-:W-:-:S04]  /*7880*/  ISETP.NE.U32.AND P1, PT, R26, RZ, PT ;  /* 0x000000ff1a00720c */ /* 0x008fc80003f25070 */
[----:B------:R-:W-:Y:S02]  /*7890*/  ISETP.NE.AND.EX P1, PT, R27, RZ, PT, P1 ;  /* 0x000000ff1b00720c */ /* 0x000fe40003f25310 */
[----:B0-----:R-:W-:-:S05]  /*78a0*/  I2FP.F32.U32 R4, R16 ;  /* 0x0000001000047245 */ /* 0x001fca0000201000 */
[----:B------:R-:W-:-:S04]  /*78b0*/  FMUL R4, R4, UR6 ;  /* 0x0000000604047c20 */ /* 0x000fc80008400000 */
[----:B------:R0:W3:Y:S02]  /*78c0*/  F2I.U32.TRUNC.NTZ R28, R4 ;  /* 0x00000004001c7305 */ /* 0x0000e4000020f000 */
[----:B--2-4-:R-:W-:Y:S05]  /*78d0*/  @!P1 BRA `(.L_x_158) ;  /* 0x0000000000289947 */ /* 0x014fea0003800000 */
[----:B------:R-:W2:Y:S02]  /*78e0*/  LDC R5, c[0x0][0x734] ;  /* 0x0001cd00ff057b82 */ /* 0x000ea40000000800 */
[----:B--2---:R-:W-:-:S05]  /*78f0*/  IADD3 R25, P1, R2, R5, RZ ;  /* 0x0000000502197210 */ /* 0x004fca0007f3e0ff */
[----:B------:R-:W-:-:S04]  /*7900*/  IMAD.X R29, RZ, RZ, R3, P1 ;  /* 0x000000ffff1d7224 */ /* 0x000fc800008e0603 */
[----:B0-----:R-:W-:-:S04]  /*7910*/  IMAD.WIDE.U32 R4, R29, R26, RZ ;  /* 0x0000001a1d047225 */ /* 0x001fc800078e00ff */
[----:B------:R-:W-:-:S04]  /*7920*/  IMAD.WIDE.U32 R22, P1, R25, R27, R4 ;  /* 0x0000001b19167225 */ /* 0x000fc80007820004 */
[----:B------:R-:W-:-:S04]  /*7930*/  IMAD.WIDE.U32 R4, R25, R26, RZ ;  /* 0x0000001a19047225 */ /* 0x000fc800078e00ff */
[----:B------:R-:W-:Y:S01]  /*7940*/  IMAD.X R25, RZ, RZ, RZ, P1 ;  /* 0x000000ffff197224 */ /* 0x000fe200008e06ff */
[----:B------:R-:W-:Y:S01]  /*7950*/  IADD3 RZ, P1, R5, R22, RZ ;  /* 0x0000001605ff7210 */ /* 0x000fe20007f3e0ff */
[----:B------:R-:W-:-:S04]  /*7960*/  IMAD.MOV.U32 R24, RZ, RZ, R23 ;  /* 0x000000ffff187224 */ /* 0x000fc800078e0017 */
[----:B------:R-:W-:-:S08]  /*7970*/  IMAD.WIDE.U32.X R24, R29, R27, R24, P1 ;  /* 0x0000001b1d187225 */ /* 0x000fd000008e0418 */
.L_x_158:
[----:B------:R-:W2:Y:S01]  /*7980*/  LDC.64 R36, c[0x0][0x740] ;  /* 0x0001d000ff247b82 */ /* 0x000ea20000000a00 */
[-CC-:B------:R-:W-:Y:S01]  /*7990*/  SHF.R.U64 R18, R24, R6.reuse, R25.reuse ;  /* 0x0000000618127219 */ /* 0x180fe20000001219 */
[----:B---3--:R-:W-:Y:S01]  /*79a0*/  IMAD.MOV R28, RZ, RZ, -R28 ;  /* 0x000000ffff1c7224 */ /* 0x008fe200078e0a1c */
[----:B0-----:R-:W-:Y:S01]  /*79b0*/  SHF.R.U32.HI R4, RZ, R6, R25 ;  /* 0x00000006ff047219 */ /* 0x001fe20000011619 */
[----:B------:R-:W-:Y:S01]  /*79c0*/  ULDC UR6, c[0x0][0x154] ;  /* 0x0000550000067ab9 */ /* 0x000fe20000000800 */
[----:B------:R-:W-:Y:S01]  /*79d0*/  IADD3 R23, P1, RZ, -R18, RZ ;  /* 0x80000012ff177210 */ /* 0x000fe20007f3e0ff */
[----:B------:R-:W-:Y:S02]  /*79e0*/  IMAD R33, R33, R28, R16 ;  /* 0x0000001c21217224 */ /* 0x000fe400078e0210 */
[----:B------:R-:W0:Y:S01]  /*79f0*/  LDC R20, c[0x0][0x718] ;  /* 0x0001c600ff147b82 */ /* 0x000e220000000800 */
[----:B------:R-:W-:Y:S02]  /*7a00*/  IMAD.MOV.U32 R25, RZ, RZ, 0x1 ;  /* 0x00000001ff197424 */ /* 0x000fe400078e00ff */
[----:B------:R-:W-:-:S04]  /*7a10*/  IMAD.X R5, RZ, RZ, ~R4, P1 ;  /* 0x000000ffff057224 */ /* 0x000fc800008e0e04 */
[-C--:B-1----:R-:W-:Y:S01]  /*7a20*/  IMAD R6, R5, R30.reuse, RZ ;  /* 0x0000001e05067224 */ /* 0x082fe200078e02ff */
[----:B------:R-:W1:Y:S01]  /*7a30*/  LDC R24, c[0x0][0x708] ;  /* 0x0001c200ff187b82 */ /* 0x000e620000000800 */
[----:B------:R-:W-:-:S04]  /*7a40*/  IMAD.WIDE.U32 R4, R23, R30, R2 ;  /* 0x0000001e17047225 */ /* 0x000fc800078e0002 */
[----:B------:R-:W-:Y:S01]  /*7a50*/  IMAD R23, R23, R31, R6 ;  /* 0x0000001f17177224 */ /* 0x000fe200078e0206 */
[----:B------:R-:W-:Y:S02]  /*7a60*/  I2FP.F32.U32 R6, R32 ;  /* 0x0000002000067245 */ /* 0x000fe40000201000 */
[----:B------:R-:W3:Y:S01]  /*7a70*/  LDC R34, c[0x0][0x758] ;  /* 0x0001d600ff227b82 */ /* 0x000ee20000000800 */
[----:B------:R-:W-:Y:S01]  /*7a80*/  IMAD.IADD R5, R5, 0x1, R23 ;  /* 0x0000000105057824 */ /* 0x000fe200078e0217 */
[----:B--2---:R-:W-:Y:S01]  /*7a90*/  ISETP.NE.U32.AND P1, PT, R36, RZ, PT ;  /* 0x000000ff2400720c */ /* 0x004fe20003f25070 */
[----:B------:R-:W-:Y:S01]  /*7aa0*/  FMUL R22, R6, UR6 ;  /* 0x0000000606167c20 */ /* 0x000fe20008400000 */
[----:B------:R-:W-:Y:S02]  /*7ab0*/  IMAD.MOV.U32 R23, RZ, RZ, -0x1 ;  /* 0xffffffffff177424 */ /* 0x000fe400078e00ff */
[----:B------:R-:W-:Y:S01]  /*7ac0*/  ISETP.NE.AND.EX P1, PT, R37, RZ, PT, P1 ;  /* 0x000000ff2500720c */ /* 0x000fe20003f25310 */
[----:B------:R2:W4:Y:S01]  /*7ad0*/  F2I.U32.TRUNC.NTZ R26, R22 ;  /* 0x00000016001a7305 */ /* 0x000522000020f000 */
[----:B------:R-:W2:Y:S01]  /*7ae0*/  LDC R29, c[0x0][0x148] ;  /* 0x00005200ff1d7b82 */ /* 0x000ea20000000800 */
[----:B0-----:R-:W-:-:S02]  /*7af0*/  SHF.R.U64 R16, R4, R20, R5 ;  /* 0x0000001404107219 */ /* 0x001fc40000001205 */
[----:B------:R-:W-:-:S05]  /*7b00*/  SHF.R.U32.HI R5, RZ, R20, R5 ;  /* 0x00000014ff057219 */ /* 0x000fca0000011605 */
[----:B------:R-:W0:Y:S01]  /*7b10*/  LDC R28, c[0x0][0x700] ;  /* 0x0001c000ff1c7b82 */ /* 0x000e220000000800 */
[-CC-:B-1----:R-:W-:Y:S02]  /*7b20*/  SHF.R.U64 R6, R16, R24.reuse, R5.reuse ;  /* 0x0000001810067219 */ /* 0x182fe40000001205 */
[----:B------:R-:W-:-:S05]  /*7b30*/  SHF.R.U32.HI R5, RZ, R24, R5 ;  /* 0x00000018ff057219 */ /* 0x000fca0000011605 */
[----:B------:R-:W1:Y:S01]  /*7b40*/  LDC R30, c[0x0][0x748] ;  /* 0x0001d200ff1e7b82 */ /* 0x000e620000000800 */
[-CC-:B---3--:R-:W-:Y:S02]  /*7b50*/  SHF.R.U64 R20, R6, R34.reuse, R5.reuse ;  /* 0x0000002206147219 */ /* 0x188fe40000001205 */
[-C--:B------:R-:W-:Y:S02]  /*7b60*/  SHF.L.U32 R23, R23, R34.reuse, RZ ;  /* 0x0000002217177219 */ /* 0x080fe400000006ff */
[-C--:B------:R-:W-:Y:S01]  /*7b70*/  SHF.R.U32.HI R5, RZ, R34.reuse, R5 ;  /* 0x00000022ff057219 */ /* 0x080fe20000011605 */
[----:B------:R-:W-:Y:S01]  /*7b80*/  IMAD.MOV.U32 R4, RZ, RZ, R20 ;  /* 0x000000ffff047224 */ /* 0x000fe200078e0014 */
[----:B------:R-:W-:Y:S01]  /*7b90*/  SHF.L.U32 R34, R25, R34, RZ ;  /* 0x0000002219227219 */ /* 0x000fe200000006ff */
[----:B------:R-:W3:Y:S01]  /*7ba0*/  LDC R35, c[0x0][0x738] ;  /* 0x0001ce00ff237b82 */ /* 0x000ee20000000800 */
[----:B------:R-:W-:-:S07]  /*7bb0*/  LOP3.LUT R31, RZ, R23, RZ, 0x33, !PT ;  /* 0x00000017ff1f7212 */ /* 0x000fce00078e33ff */
[----:B------:R-:W0:Y:S01]  /*7bc0*/  LDC R38, c[0x0][0x710] ;  /* 0x0001c400ff267b82 */ /* 0x000e220000000800 */
[----:B----4-:R-:W-:Y:S05]  /*7bd0*/  @!P1 BRA `(.L_x_159) ;  /* 0x0000000000289947 */ /* 0x010fea0003800000 */
[----:B------:R-:W4:Y:S02]  /*7be0*/  LDC R25, c[0x0][0x74c] ;  /* 0x0001d300ff197b82 */ /* 0x000f240000000800 */
[----:B----4-:R-:W-:-:S05]  /*7bf0*/  IADD3 R25, P1, R20, R25, RZ ;  /* 0x0000001914197210 */ /* 0x010fca0007f3e0ff */
[----:B------:R-:W-:-:S04]  /*7c00*/  IMAD.X R27, RZ, RZ, R5, P1 ;  /* 0x000000ffff1b7224 */ /* 0x000fc800008e0605 */
[----:B------:R-:W-:-:S04]  /*7c10*/  IMAD.WIDE.U32 R4, R27, R36, RZ ;  /* 0x000000241b047225 */ /* 0x000fc800078e00ff */
[----:B--2---:R-:W-:-:S04]  /*7c20*/  IMAD.WIDE.U32 R22, P1, R25, R37, R4 ;  /* 0x0000002519167225 */ /* 0x004fc80007820004 */
[----:B------:R-:W-:-:S04]  /*7c30*/  IMAD.WIDE.U32 R4, R25, R36, RZ ;  /* 0x0000002419047225 */ /* 0x000fc800078e00ff */
[----:B------:R-:W-:Y:S01]  /*7c40*/  IMAD.X R25, RZ, RZ, RZ, P1 ;  /* 0x000000ffff197224 */ /* 0x000fe200008e06ff */
[----:B------:R-:W-:Y:S01]  /*7c50*/  IADD3 RZ, P1, R5, R22, RZ ;  /* 0x0000001605ff7210 */ /* 0x000fe20007f3e0ff */
[----:B------:R-:W-:-:S04]  /*7c60*/  IMAD.MOV.U32 R24, RZ, RZ, R23 ;  /* 0x000000ffff187224 */ /* 0x000fc800078e0017 */
[----:B------:R-:W-:-:S08]  /*7c70*/  IMAD.WIDE.U32.X R4, R27, R37, R24, P1 ;  /* 0x000000251b047225 */ /* 0x000fd000008e0418 */
.L_x_159:
[----:B-1----:R-:W-:Y:S01]  /*7c80*/  SHF.R.U64 R4, R4, R30, R5 ;  /* 0x0000001e04047219 */ /* 0x002fe20000001205 */
[----:B0-----:R-:W-:Y:S01]  /*7c90*/  VIADD R25, R28, 0xffffffff ;  /* 0xffffffff1c197836 */ /* 0x001fe20000000000 */
[----:B------:R-:W-:Y:S01]  /*7ca0*/  LOP3.LUT R23, R6, R31, RZ, 0xc0, !PT ;  /* 0x0000001f06177212 */ /* 0x000fe200078ec0ff */
[----:B------:R-:W-:Y:S02]  /*7cb0*/  IMAD.MOV R26, RZ, RZ, -R26 ;  /* 0x000000ffff1a7224 */ /* 0x000fe400078e0a1a */
[----:B------:R-:W-:Y:S02]  /*7cc0*/  IMAD.MOV R5, RZ, RZ, -R4 ;  /* 0x000000ffff057224 */ /* 0x000fe400078e0a04 */
[----:B------:R-:W-:Y:S01]  /*7cd0*/  IMAD R6, R34, R4, R23 ;  /* 0x0000000422067224 */ /* 0x000fe200078e0217 */
[----:B------:R-:W-:Y:S01]  /*7ce0*/  LOP3.LUT R23, R16, R25, RZ, 0xc0, !PT ;  /* 0x0000001910177212 */ /* 0x000fe200078ec0ff */
[----:B--2---:R-:W-:Y:S02]  /*7cf0*/  @P4 IMAD R33, R29, R26, R32 ;  /* 0x0000001a1d214224 */ /* 0x004fe400078e0220 */
[----:B---3--:R-:W-:-:S02]  /*7d00*/  IMAD R4, R5, R35, R20 ;  /* 0x0000002305047224 */ /* 0x008fc400078e0214 */
[----:B------:R-:W-:Y:S02]  /*7d10*/  IMAD R6, R6, R38, R33 ;  /* 0x0000002606067224 */ /* 0x000fe400078e0221 */
[----:B------:R-:W-:Y:S02]  /*7d20*/  IMAD R23, R4, R28, R23 ;  /* 0x0000001c04177224 */ /* 0x000fe400078e0217 */
[----:B------:R-:W-:Y:S02]  /*7d30*/  IMAD.MOV.U32 R16, RZ, RZ, 0x1 ;  /* 0x00000001ff107424 */ /* 0x000fe400078e00ff */
[----:B------:R-:W-:Y:S01]  /*7d40*/  IMAD.MOV.U32 R4, RZ, RZ, R18 ;  /* 0x000000ffff047224 */ /* 0x000fe200078e0012 */
[----:B------:R-:W-:Y:S02]  /*7d50*/  SEL R5, R23, R6, !P4 ;  /* 0x0000000617057207 */ /* 0x000fe40006000000 */
[----:B------:R-:W-:-:S07]  /*7d60*/  SEL R6, R6, R23, !P4 ;  /* 0x0000001706067207 */ /* 0x000fce0006000000 */
.L_x_157:
[----:B------:R-:W-:Y:S02]  /*7d70*/  LOP3.LUT P1, RZ, R16, 0xff, RZ, 0xc0, !PT ;  /* 0x000000ff10ff7812 */ /* 0x000fe4000782c0ff */
[----:B------:R-:W-:-:S11]  /*7d80*/  LOP3.LUT R89, R89, 0x1, RZ, 0x3c, !PT ;  /* 0x0000000159597812 */ /* 0x000fd600078e3cff */
[----:B------:R-:W-:Y:S05]  /*7d90*/  @P1 BRA `(.L_x_160) ;  /* 0xffffff9800701947 */ /* 0x000fea000383ffff */
[----:B------:R-:W-:Y:S05]  /*7da0*/  EXIT ;  /* 0x000000000000794d */ /* 0x000fea0003800000 */
.L_x_18:
[----:B------:R-:W-:-:S08]  /*7db0*/  ISETP.NE.AND P0, PT, R15, RZ, PT ;  /* 0x000000ff0f00720c */ /* 0x000fd00003f05270 */
[----:B--23-5:R-:W0:-:S00]  /*7dc0*/  USETMAXREG.DEALLOC.CTAPOOL 0x28 ;  /* 0x00000028000079c8 */ /* 0x02ce0000080e0500 */
[----:B------:R-:W-:Y:S05]  /*7dd0*/  @P0 EXIT ;  /* 0x000000000000094d */ /* 0x000fea0003800000 */
[----:B0-----:R-:W-:Y:S01]  /*7de0*/  LOP3.LUT P0, RZ, R18, 0xff, RZ, 0xc0, !PT ;  /* 0x000000ff12ff7812 */ /* 0x001fe2000780c0ff */
[----:B------:R-:W-:Y:S02]  /*7df0*/  IMAD.MOV.U32 R12, RZ, RZ, 0x1 ;  /* 0x00000001ff0c7424 */ /* 0x000fe400078e00ff */
[----:B------:R-:W-:-:S10]  /*7e00*/  IMAD.MOV.U32 R13, RZ, RZ, RZ ;  /* 0x000000ffff0d7224 */ /* 0x000fd400078e00ff */
[----:B------:R-:W-:Y:S05]  /*7e10*/  @!P0 BRA `(.L_x_161) ;  /* 0x0000000c00708947 */ /* 0x000fea0003800000 */
[----:B------:R-:W0:Y:S01]  /*7e20*/  S2R R18, SR_CgaCtaId ;  /* 0x0000000000127919 */ /* 0x000e220000008800 */
[----:B------:R-:W-:Y:S01]  /*7e30*/  LOP3.LUT P0, RZ, R10, 0x1f, RZ, 0xc0, !PT ;  /* 0x0000001f0aff7812 */ /* 0x000fe2000780c0ff */
[----:B------:R-:W-:Y:S01]  /*7e40*/  ULDC UR5, c[0x0][0x758] ;  /* 0x0001d60000057ab9 */ /* 0x000fe20000000800 */
[----:B------:R-:W-:Y:S01]  /*7e50*/  UMOV UR6, 0xffffffff ;  /* 0xffffffff00067882 */ /* 0x000fe20000000000 */
[----:B------:R-:W-:Y:S01]  /*7e60*/  BSSY B0, `(.L_x_161) ;  /* 0x00000d7000007945 */ /* 0x000fe20003800000 */
[----:B------:R-:W-:Y:S01]  /*7e70*/  USHF.L.U32 UR6, UR6, UR5, URZ ;  /* 0x0000000506067299 */ /* 0x000fe2000800063f */
[C---:B------:R-:W-:Y:S01]  /*7e80*/  ISETP.NE.AND P2, PT, R11.reuse, RZ, PT ;  /* 0x000000ff0b00720c */ /* 0x040fe20003f45270 */
[----:B------:R-:W-:Y:S01]  /*7e90*/  IMAD.MOV.U32 R15, RZ, RZ, 0x1 ;  /* 0x00000001ff0f7424 */ /* 0x000fe200078e00ff */
[----:B------:R-:W-:Y:S01]  /*7ea0*/  ISETP.NE.OR P0, PT, R11, RZ, !P0 ;  /* 0x000000ff0b00720c */ /* 0x000fe20004705670 */
[----:B------:R-:W-:Y:S01]  /*7eb0*/  IMAD.MOV.U32 R13, RZ, RZ, RZ ;  /* 0x000000ffff0d7224 */ /* 0x000fe200078e00ff */
[----:B------:R-:W-:Y:S01]  /*7ec0*/  LOP3.LUT R14, R7, 0x2, RZ, 0xfc, !PT ;  /* 0x00000002070e7812 */ /* 0x000fe200078efcff */
[----:B------:R-:W-:Y:S01]  /*7ed0*/  ULDC UR4, c[0x0][0x700] ;  /* 0x0001c00000047ab9 */ /* 0x000fe20000000800 */
[----:B------:R-:W-:Y:S01]  /*7ee0*/  UMOV UR7, 0x1 ;  /* 0x0000000100077882 */ /* 0x000fe20000000000 */
[----:B------:R-:W-:-:S02]  /*7ef0*/  UIADD3 UR21, UR14, 0x1, URZ ;  /* 0x000000010e157890 */ /* 0x000fc4000fffe03f */
[----:B------:R-:W-:Y:S02]  /*7f00*/  UIADD3 UR4, UR4, -0x1, URZ ;  /* 0xffffffff04047890 */ /* 0x000fe4000fffe03f */
[----:B------:R-:W-:Y:S02]  /*7f10*/  USHF.L.U32 UR5, UR7, UR5, URZ ;  /* 0x0000000507057299 */ /* 0x000fe4000800063f */
[----:B------:R-:W-:Y:S01]  /*7f20*/  ULOP3.LUT UR6, URZ, UR6, URZ, 0x33, !UPT ;  /* 0x000000063f067292 */ /* 0x000fe2000f8e333f */
[----:B------:R-:W-:Y:S01]  /*7f30*/  ULDC.64 UR32, c[0x0][0x198] ;  /* 0x0000660000207ab9 */ /* 0x000fe20000000a00 */
[C---:B0-----:R-:W-:Y:S02]  /*7f40*/  IMAD.SHL.U32 R12, R18.reuse, 0x40, RZ ;  /* 0x00000040120c7824 */ /* 0x041fe400078e00ff */
[C---:B------:R-:W-:Y:S02]  /*7f50*/  IMAD.SHL.U32 R17, R18.reuse, 0x20, RZ ;  /* 0x0000002012117824 */ /* 0x040fe400078e00ff */
[----:B------:R-:W-:Y:S01]  /*7f60*/  IMAD.SHL.U32 R16, R18, 0x800, RZ ;  /* 0x0000080012107824 */ /* 0x000fe200078e00ff */
[----:B------:R-:W-:Y:S01]  /*7f70*/  R2UR UR10, R12 ;  /* 0x000000000c0a72ca */ /* 0x000fe200000e0000 */
[----:B------:R-:W-:Y:S01]  /*7f80*/  IMAD.SHL.U32 R18, R18, 0x200, RZ ;  /* 0x0000020012127824 */ /* 0x000fe200078e00ff */
[----:B------:R-:W-:Y:S01]  /*7f90*/  LOP3.LUT R17, R17, 0x20, RZ, 0xc0, !PT ;  /* 0x0000002011117812 */ /* 0x000fe200078ec0ff */
[----:B------:R-:W-:Y:S01]  /*7fa0*/  IMAD.MOV.U32 R12, RZ, RZ, 0x1 ;  /* 0x00000001ff0c7424 */ /* 0x000fe200078e00ff */
[----:B------:R-:W-:-:S02]  /*7fb0*/  LOP3.LUT R16, R16, 0x800, RZ, 0xc0, !PT ;  /* 0x0000080010107812 */ /* 0x000fc400078ec0ff */
[----:B------:R-:W-:-:S07]  /*7fc0*/  LOP3.LUT R18, R18, 0x200, RZ, 0xc0, !PT ;  /* 0x0000020012127812 */ /* 0x000fce00078ec0ff */
[----:B------:R-:W-:-:S12]  /*7fd0*/  ULOP3.LUT UR10, UR10, 0x40, URZ, 0xc0, !UPT ;  /* 0x000000400a0a7892 */ /* 0x000fd8000f8ec03f */
.L_x_173:
[----:B------:R-:W-:-:S03]  /*7fe0*/  UMOV UR7, 0xffffffff ;  /* 0xffffffff00077882 */ /* 0x000fc60000000000 */
[----:B------:R-:W-:Y:S05]  /*7ff0*/  BRA.DIV UR7, `(.L_x_162) ;  /* 0x0000001207d87947 */ /* 0x000fea000b800000 */
[----:B------:R-:W-:-:S13]  /*8000*/  ELECT P1, URZ, PT ;  /* 0x00000000003f782f */ /* 0x000fda0003820000 */
.L_x_192:
[----:B------:R-:W0:Y:S01]  /*8010*/  LDC R10, c[0x0][0x604] ;  /* 0x00018100ff0a7b82 */ /* 0x000e220000000800 */
[----:B------:R-:W-:Y:S01]  /*8020*/  BSSY B1, `(.L_x_163) ;  /* 0x0000047000017945 */ /* 0x000fe20003800000 */
[----:B0-----:R-:W-:-:S13]  /*8030*/  ISETP.LT.OR P1, PT, R10, 0x1, !P1 ;  /* 0x000000010a00780c */ /* 0x001fda0004f21670 */
[----:B------:R-:W-:Y:S05]  /*8040*/  @P1 BRA `(.L_x_164) ;  /* 0x0000000400101947 */ /* 0x000fea0003800000 */
[----:B------:R-:W-:Y:S02]  /*8050*/  IMAD.SHL.U32 R20, R5, 0x80, RZ ;  /* 0x0000008005147824 */ /* 0x000fe400078e00ff */
[----:B------:R-:W-:Y:S02]  /*8060*/  IMAD R27, R6, 0x40, R17 ;  /* 0x00000040061b7824 */ /* 0x000fe400078e0211 */
[----:B------:R-:W-:Y:S02]  /*8070*/  IMAD.MOV.U32 R23, RZ, RZ, RZ ;  /* 0x000000ffff177224 */ /* 0x000fe400078e00ff */
[----:B------:R-:W-:Y:S02]  /*8080*/  IMAD.MOV.U32 R24, RZ, RZ, RZ ;  /* 0x000000ffff187224 */ /* 0x000fe400078e00ff */
[----:B------:R-:W-:Y:S02]  /*8090*/  IMAD.U32 R25, RZ, RZ, UR21 ;  /* 0x00000015ff197e24 */ /* 0x000fe4000f8e00ff */
[----:B------:R-:W-:-:S02]  /*80a0*/  IMAD.MOV.U32 R5, RZ, RZ, R12 ;  /* 0x000000ffff057224 */ /* 0x000fc400078e000c */
[----:B------:R-:W-:Y:S02]  /*80b0*/  IMAD.MOV.U32 R11, RZ, RZ, R13 ;  /* 0x000000ffff0b7224 */ /* 0x000fe400078e000d */
[----:B------:R-:W-:-:S07]  /*80c0*/  IMAD.MOV.U32 R26, RZ, RZ, RZ ;  /* 0x000000ffff1a7224 */ /* 0x000fce00078e00ff */
.L_x_168:
[----:B------:R-:W0:Y:S01]  /*80d0*/  S2R R19, SR_CgaCtaId ;  /* 0x0000000000137919 */ /* 0x000e220000008800 */
[----:B------:R-:W-:-:S04]  /*80e0*/  MOV R10, 0x400 ;  /* 0x00000400000a7802 */ /* 0x000fc80000000f00 */
[----:B0-----:R-:W-:Y:S02]  /*80f0*/  LEA R22, R19, R10, 0x18 ;  /* 0x0000000a13167211 */ /* 0x001fe400078ec0ff */
[----:B------:R-:W-:Y:S01]  /*8100*/  SHF.L.U32 R10, R5, 0x1f, RZ ;  /* 0x0000001f050a7819 */ /* 0x000fe200000006ff */
[----:B------:R-:W0:Y:S02]  /*8110*/  @!P2 LDC R19, c[0x0][0x640] ;  /* 0x00019000ff13ab82 */ /* 0x000e240000000800 */
[----:B------:R-:W-:-:S04]  /*8120*/  IMAD R21, R11, 0x8, R22 ;  /* 0x000000080b157824 */ /* 0x000fc800078e0216 */
[----:B------:R-:W1:Y:S02]  /*8130*/  SYNCS.PHASECHK.TRANS64.TRYWAIT P1, [R21+URZ+0x50], R10 ;  /* 0x0000500a150075a7 */ /* 0x000e64000802017f */
[----:B-1----:R-:W-:Y:S05]  /*8140*/  @!P1 BRA `(.L_x_165) ;  /* 0x0000001000a49947 */ /* 0x002fea0003800000 */
.L_x_193:
[----:B-1----:R-:W-:Y:S01]  /*8150*/  PRMT R10, R14, 0x9910, RZ ;  /* 0x000099100e0a7816 */ /* 0x002fe200000000ff */
[----:B0-----:R0:W-:Y:S03]  /*8160*/  @!P2 SYNCS.ARRIVE.TRANS64 RZ, [R21+URZ], R19 ;  /* 0x0000001315ffa9a7 */ /* 0x0011e6000800003f */
[----:B------:R-:W-:-:S13]  /*8170*/  ISETP.NE.AND P1, PT, R10, 0x2, PT ;  /* 0x000000020a00780c */ /* 0x000fda0003f25270 */
[----:B0-----:R-:W-:Y:S05]  /*8180*/  @P1 BRA `(.L_x_166) ;  /* 0x0000000000041947 */ /* 0x001fea0003800000 */
[----:B------:R-:W-:Y:S01]  /*8190*/  BPT.TRAP 0x1 ;  /* 0x000000040000795c */ /* 0x000fe20000300000 */
.L_x_166:
[----:B------:R-:W-:Y:S05]  /*81a0*/  @P0 BRA `(.L_x_167) ;  /* 0x0000000000040947 */ /* 0x000fea0003800000 */
[----:B------:R-:W-:Y:S01]  /*81b0*/  BPT.TRAP 0x1 ;  /* 0x000000040000795c */ /* 0x000fe20000300000 */
.L_x_167:
[C---:B------:R-:W-:Y:S01]  /*81c0*/  IMAD R10, R11.reuse, 0x1000, R16 ;  /* 0x000010000b0a7824 */ /* 0x040fe200078e0210 */
[----:B------:R-:W-:Y:S01]  /*81d0*/  R2UR UR7, R22 ;  /* 0x00000000160772ca */ /* 0x000fe200000e0000 */
[----:B------:R-:W-:Y:S01]  /*81e0*/  IMAD R22, R11, 0x4000, R22 ;  /* 0x000040000b167824 */ /* 0x000fe200078e0216 */
[----:B------:R-:W-:Y:S01]  /*81f0*/  R2UR UR25, R21 ;  /* 0x00000000151972ca */ /* 0x000fe200000e0000 */
[----:B------:R-:W-:Y:S01]  /*8200*/  VIADD R25, R25, 0xffffffff ;  /* 0xffffffff19197836 */ /* 0x000fe20000000000 */
[----:B------:R-:W-:Y:S01]  /*8210*/  R2UR UR24, R10 ;  /* 0x000000000a1872ca */ /* 0x000fe200000e0000 */
[----:B------:R-:W-:Y:S01]  /*8220*/  IMAD R10, R11, 0x400, R18 ;  /* 0x000004000b0a7824 */ /* 0x000fe200078e0212 */
[----:B------:R-:W-:Y:S01]  /*8230*/  R2UR UR16, R22 ;  /* 0x00000000161072ca */ /* 0x000fe200000e0000 */
[----:B------:R-:W-:Y:S01]  /*8240*/  UIADD3 UR22, UP0, UR32, 0xf0, URZ ;  /* 0x000000f020167890 */ /* 0x000fe2000ff1e03f */
[----:B------:R-:W-:Y:S01]  /*8250*/  R2UR UR28, R4 ;  /* 0x00000000041c72ca */ /* 0x000fe200000e0000 */
[----:B------:R-:W-:Y:S01]  /*8260*/  UIADD3 UR34, UP1, UR32, 0x1f0, URZ ;  /* 0x000001f020227890 */ /* 0x000fe2000ff3e03f */
[----:B------:R-:W-:Y:S01]  /*8270*/  R2UR UR8, R10 ;  /* 0x000000000a0872ca */ /* 0x000fe200000e0000 */
[----:B------:R-:W-:Y:S01]  /*8280*/  UIADD3 UR36, UP2, UR32, 0x2f0, URZ ;  /* 0x000002f020247890 */ /* 0x000fe2000ff5e03f */
[----:B------:R-:W-:Y:S01]  /*8290*/  R2UR UR26, R24 ;  /* 0x00000000181a72ca */ /* 0x000fe200000e0000 */
[----:B------:R-:W-:Y:S01]  /*82a0*/  UIADD3.X UR23, URZ, UR33, URZ, UP0, !UPT ;  /* 0x000000213f177290 */ /* 0x000fe200087fe43f */
[----:B------:R-:W-:Y:S01]  /*82b0*/  R2UR UR27, R27 ;  /* 0x000000001b1b72ca */ /* 0x000fe200000e0000 */
[----:B------:R-:W-:Y:S01]  /*82c0*/  UIADD3.X UR35, URZ, UR33, URZ, UP1, !UPT ;  /* 0x000000213f237290 */ /* 0x000fe20008ffe43f */
[----:B------:R-:W-:Y:S01]  /*82d0*/  R2UR UR11, R6 ;  /* 0x00000000060b72ca */ /* 0x000fe200000e0000 */
[----:B------:R-:W-:Y:S01]  /*82e0*/  UIADD3 UR24, UR7, 0x180, UR24 ;  /* 0x0000018007187890 */ /* 0x000fe2000fffe018 */
[----:B------:R-:W-:Y:S01]  /*82f0*/  R2UR UR12, R26 ;  /* 0x000000001a0c72ca */ /* 0x000fe200000e0000 */
[----:B------:R-:W-:Y:S01]  /*8300*/  VIADD R11, R11, 0x1 ;  /* 0x000000010b0b7836 */ /* 0x000fe20000000000 */
[----:B------:R-:W-:Y:S01]  /*8310*/  R2UR UR18, R23 ;  /* 0x00000000171272ca */ /* 0x000fe200000e0000 */
[----:B------:R-:W-:Y:S01]  /*8320*/  UIADD3.X UR37, URZ, UR33, URZ, UP2, !UPT ;  /* 0x000000213f257290 */ /* 0x000fe200097fe43f */
[----:B------:R-:W-:Y:S01]  /*8330*/  R2UR UR19, R20 ;  /* 0x00000000141372ca */ /* 0x000fe200000e0000 */
[----:B------:R-:W-:Y:S01]  /*8340*/  UIADD3 UR8, UR7, 0x32180, UR8 ;  /* 0x0003218007087890 */ /* 0x000fe2000fffe008 */
[----:B------:R-:W-:Y:S01]  /*8350*/  ISETP.GT.AND P3, PT, R25, 0x1, PT ;  /* 0x000000011900780c */ /* 0x000fe20003f64270 */
[----:B------:R-:W-:Y:S01]  /*8360*/  UIADD3 UR16, UR16, 0xa180, URZ ;  /* 0x0000a18010107890 */ /* 0x000fe2000fffe03f */
[C---:B------:R-:W-:Y:S01]  /*8370*/  ISETP.NE.AND P1, PT, R11.reuse, 0xa, PT ;  /* 0x0000000a0b00780c */ /* 0x040fe20003f25270 */
[----:B------:R-:W-:Y:S01]  /*8380*/  UMOV UR15, 0x30000 ;  /* 0x00030000000f7882 */ /* 0x000fe20000000000 */
[----:B------:R-:W-:Y:S01]  /*8390*/  UMOV UR30, 0x0 ;  /* 0x00000000001e7882 */ /* 0x000fe20000000000 */
[----:B------:R-:W-:Y:S01]  /*83a0*/  UMOV UR31, 0x10000000 ;  /* 0x10000000001f7882 */ /* 0x000fe20000000000 */
[----:B------:R-:W-:Y:S01]  /*83b0*/  UMOV UR9, UR25 ;  /* 0x0000001900097c82 */ /* 0x000fe20008000000 */
[----:B------:R-:W-:Y:S01]  /*83c0*/  UMOV UR13, UR28 ;  /* 0x0000001c000d7c82 */ /* 0x000fe20008000000 */
[----:B------:R-:W-:Y:S01]  /*83d0*/  UMOV UR17, UR25 ;  /* 0x0000001900117c82 */ /* 0x000fe20008000000 */
[----:B------:R0:W-:Y:S01]  /*83e0*/  UTMALDG.3D.MULTICAST [UR24], [UR22], UR15, desc[UR30] ;  /* 0x00001e18160073b4 */ /* 0x0001e2000801180f */
[----:B------:R-:W-:Y:S01]  /*83f0*/  UMOV UR20, UR28 ;  /* 0x0000001c00147c82 */ /* 0x000fe20008000000 */
[----:B------:R-:W-:Y:S01]  /*8400*/  SEL R10, RZ, 0x1, P1 ;  /* 0x00000001ff0a7807 */ /* 0x000fe20000800000 */
[----:B------:R-:W-:Y:S01]  /*8410*/  VIADD R26, R26, 0x1 ;  /* 0x000000011a1a7836 */ /* 0x000fe20000000000 */
[----:B------:R-:W-:Y:S01]  /*8420*/  SEL R11, R11, RZ, P1 ;  /* 0x000000ff0b0b7207 */ /* 0x000fe20000800000 */
[----:B------:R-:W-:Y:S01]  /*8430*/  VIADD R24, R24, 0x40 ;  /* 0x0000004018187836 */ /* 0x000fe20000000000 */
[----:B------:R-:W-:Y:S01]  /*8440*/  LOP3.LUT R5, R5, R10, RZ, 0x3c, !PT ;  /* 0x0000000a05057212 */ /* 0x000fe200078e3cff */
[----:B------:R-:W-:Y:S01]  /*8450*/  VIADD R23, R23, 0x80 ;  /* 0x0000008017177836 */ /* 0x000fe20000000000 */
[----:B------:R0:W-:Y:S01]  /*8460*/  UTMALDG.4D.MULTICAST [UR8], [UR34], UR15, desc[UR30] ;  /* 0x00001e08220073b4 */ /* 0x0001e2000801980f */
[----:B------:R0:W-:Y:S02]  /*8470*/  UTMALDG.3D [UR16], [UR36], desc[UR30] ;  /* 0x00001e10240075b4 */ /* 0x0001e40008011000 */
[----:B0-----:R-:W-:Y:S05]  /*8480*/  @P3 BRA `(.L_x_168) ;  /* 0xfffffffc00103947 */ /* 0x001fea000383ffff */
.L_x_164:
[----:B------:R-:W-:Y:S05]  /*8490*/  BSYNC B1 ;  /* 0x0000000000017941 */ /* 0x000fea0003800000 */
.L_x_163:
[----:B------:R-:W-:Y:S01]  /*84a0*/  LOP3.LUT P5, RZ, R15, 0xff, RZ, 0xc0, !PT ;  /* 0x000000ff0fff7812 */ /* 0x000fe200078ac0ff */
[----:B------:R-:W-:Y:S01]  /*84b0*/  VIADD R6, R13, UR14 ;  /* 0x0000000e0d067c36 */ /* 0x000fe20008000000 */
[----:B------:R-:W-:Y:S01]  /*84c0*/  ULDC.64 UR8, c[0x0][0x750] ;  /* 0x0001d40000087ab9 */ /* 0x000fe20000000a00 */
[----:B------:R-:W-:Y:S01]  /*84d0*/  IMAD.U32 R11, RZ, RZ, UR14 ;  /* 0x0000000eff0b7e24 */ /* 0x000fe2000f8e00ff */
[----:B------:R-:W-:Y:S01]  /*84e0*/  UISETP.GE.U32.AND UP0, UPT, UR14, 0xa, UPT ;  /* 0x0000000a0e00788c */ /* 0x000fe2000bf06070 */
[----:B------:R-:W-:Y:S01]  /*84f0*/  BSSY B1, `(.L_x_169) ;  /* 0x000006b000017945 */ /* 0x000fe20003800000 */
[----:B------:R-:W-:Y:S02]  /*8500*/  ISETP.GT.U32.AND P1, PT, R6, 0x9, PT ;  /* 0x000000090600780c */ /* 0x000fe40003f24070 */
[----:B------:R-:W-:Y:S02]  /*8510*/  PRMT R15, RZ, 0x7610, R15 ;  /* 0x00007610ff0f7816 */ /* 0x000fe4000000000f */
[----:B------:R-:W-:-:S02]  /*8520*/  ISETP.LT.U32.AND P1, PT, R11, 0xa, P1 ;  /* 0x0000000a0b00780c */ /* 0x000fc40000f21070 */
[----:B------:R-:W-:Y:S01]  /*8530*/  PLOP3.LUT P3, PT, PT, PT, UP0, 0x80, 0x0 ;  /* 0x000000000000781c */ /* 0x000fe20003f6f008 */
[----:B------:R-:W0:Y:S01]  /*8540*/  @P5 S2R R5, SR_CgaCtaId ;  /* 0x0000000000055919 */ /* 0x000e220000008800 */
[----:B------:R-:W-:-:S04]  /*8550*/  @P5 MOV R4, 0x400 ;  /* 0x0000040000045802 */ /* 0x000fc80000000f00 */
[----:B0-----:R-:W-:Y:S01]  /*8560*/  @P5 LEA R10, R5, R4, 0x18 ;  /* 0x00000004050a5211 */ /* 0x001fe200078ec0ff */
[----:B------:R-:W-:-:S03]  /*8570*/  IMAD.WIDE.U32 R4, R6, -0x33333333, RZ ;  /* 0xcccccccd06047825 */ /* 0x000fc600078e00ff */
[----:B------:R0:W-:Y:S01]  /*8580*/  @P5 SYNCS.ARRIVE.TRANS64.A1T0 RZ, [R10+URZ+0xd8], RZ ;  /* 0x0000d8ff0aff59a7 */ /* 0x0001e2000810003f */
[----:B------:R-:W-:Y:S01]  /*8590*/  IADD3 R2, P5, R2, R8, RZ ;  /* 0x0000000802027210 */ /* 0x000fe20007fbe0ff */
[----:B------:R-:W-:Y:S01]  /*85a0*/  IMAD.MOV.U32 R4, RZ, RZ, -0x1 ;  /* 0xffffffffff047424 */ /* 0x000fe200078e00ff */
[----:B------:R-:W-:Y:S02]  /*85b0*/  SHF.R.U32.HI R11, RZ, 0x3, R5 ;  /* 0x00000003ff0b7819 */ /* 0x000fe40000011605 */
[----:B------:R-:W-:Y:S01]  /*85c0*/  SEL R5, RZ, 0x1, !P1 ;  /* 0x00000001ff057807 */ /* 0x000fe20004800000 */
[----:B------:R-:W-:Y:S01]  /*85d0*/  IMAD.X R3, R3, 0x1, R0, P5 ;  /* 0x0000000103037824 */ /* 0x000fe200028e0600 */
[----:B------:R-:W-:Y:S01]  /*85e0*/  ISETP.GE.U32.AND P1, PT, R2, UR8, PT ;  /* 0x0000000802007c0c */ /* 0x000fe2000bf26070 */
[----:B------:R-:W-:Y:S01]  /*85f0*/  IMAD R13, R11, -0xa, R6 ;  /* 0xfffffff60b0d7824 */ /* 0x000fe200078e0206 */
[----:B------:R-:W-:Y:S01]  /*8600*/  LOP3.LUT R12, R12, R5, RZ, 0x3c, !PT ;  /* 0x000000050c0c7212 */ /* 0x000fe200078e3cff */
[----:B------:R-:W-:Y:S01]  /*8610*/  IMAD.MOV.U32 R6, RZ, RZ, -0x1 ;  /* 0xffffffffff067424 */ /* 0x000fe200078e00ff */
[----:B------:R-:W-:Y:S01]  /*8620*/  ISETP.GE.U32.AND.EX P1, PT, R3, UR9, PT, P1 ;  /* 0x0000000903007c0c */ /* 0x000fe2000bf26110 */
[----:B------:R-:W-:Y:S01]  /*8630*/  IMAD.MOV.U32 R5, RZ, RZ, -0x1 ;  /* 0xffffffffff057424 */ /* 0x000fe200078e00ff */
[----:B------:R-:W-:-:S02]  /*8640*/  @P3 LOP3.LUT R12, R12, 0x1, R11, 0x78, !PT ;  /* 0x000000010c0c3812 */ /* 0x000fc400078e780b */
[----:B0-----:R-:W-:-:S09]  /*8650*/  PRMT R10, RZ, 0x7610, R10 ;  /* 0x00007610ff0a7816 */ /* 0x001fd2000000000a */
[----:B------:R-:W-:Y:S05]  /*8660*/  @P1 BRA `(.L_x_170) ;  /* 0x00000004004c1947 */ /* 0x000fea0003800000 */
[----:B------:R-:W0:Y:S01]  /*8670*/  S2R R6, SR_CTAID.X ;  /* 0x0000000000067919 */ /* 0x000e220000002500 */
[----:B------:R-:W-:Y:S01]  /*8680*/  ULDC UR7, c[0x0][0x150] ;  /* 0x0000540000077ab9 */ /* 0x000fe20000000800 */
[----:B------:R-:W1:Y:S01]  /*8690*/  LDC R11, c[0x0][0x144] ;  /* 0x00005100ff0b7b82 */ /* 0x000e620000000800 */
[----:B------:R-:W-:Y:S01]  /*86a0*/  ULDC.64 UR8, c[0x0][0x728] ;  /* 0x0001ca0000087ab9 */ /* 0x000fe20000000a00 */
[----:B------:R-:W2:Y:S01]  /*86b0*/  S2R R21, SR_CTAID.Y ;  /* 0x0000000000157919 */ /* 0x000ea20000002600 */
[----:B------:R-:W-:Y:S01]  /*86c0*/  ISETP.NE.U32.AND P1, PT, RZ, UR8, PT ;  /* 0x00000008ff007c0c */ /* 0x000fe2000bf25070 */
[----:B------:R-:W-:Y:S01]  /*86d0*/  ULDC UR11, c[0x0][0x730] ;  /* 0x0001cc00000b7ab9 */ /* 0x000fe20000000800 */
[----:B------:R-:W-:Y:S02]  /*86e0*/  ULDC UR12, c[0x0][0x154] ;  /* 0x00005500000c7ab9 */ /* 0x000fe40000000800 */
[----:B------:R-:W-:Y:S01]  /*86f0*/  ISETP.NE.AND.EX P1, PT, RZ, UR9, PT, P1 ;  /* 0x00000009ff007c0c */ /* 0x000fe2000bf25310 */
[----:B------:R-:W3:Y:S01]  /*8700*/  LDC R20, c[0x0][0x148] ;  /* 0x00005200ff147b82 */ /* 0x000ee20000000800 */
[----:B0-----:R-:W-:-:S02]  /*8710*/  I2FP.F32.U32 R4, R6 ;  /* 0x0000000600047245 */ /* 0x001fc40000201000 */
[----:B--2---:R-:W-:-:S03]  /*8720*/  I2FP.F32.U32 R22, R21 ;  /* 0x0000001500167245 */ /* 0x004fc60000201000 */
[----:B------:R-:W-:-:S06]  /*8730*/  FMUL R5, R4, UR7 ;  /* 0x0000000704057c20 */ /* 0x000fcc0008400000 */
[----:B------:R-:W0:Y:S02]  /*8740*/  F2I.U32.TRUNC.NTZ R5, R5 ;  /* 0x0000000500057305 */ /* 0x000e24000020f000 */
[----:B0-----:R-:W-:Y:S02]  /*8750*/  IMAD.MOV R4, RZ, RZ, -R5 ;  /* 0x000000ffff047224 */ /* 0x001fe400078e0a05 */
[----:B------:R-:W-:Y:S02]  /*8760*/  IMAD.MOV.U32 R5, RZ, RZ, R3 ;  /* 0x000000ffff057224 */ /* 0x000fe400078e0003 */
[----:B-1----:R-:W-:Y:S02]  /*8770*/  IMAD R6, R11, R4, R6 ;  /* 0x000000040b067224 */ /* 0x002fe400078e0206 */
[----:B------:R-:W-:Y:S01]  /*8780*/  IMAD.MOV.U32 R4, RZ, RZ, R2 ;  /* 0x000000ffff047224 */ /* 0x000fe200078e0002 */
[----:B---3--:R-:W-:Y:S06]  /*8790*/  @!P1 BRA `(.L_x_171) ;  /* 0x0000000000289947 */ /* 0x008fec0003800000 */
[----:B------:R-:W-:Y:S02]  /*87a0*/  ULDC UR7, c[0x0][0x734] ;  /* 0x0001cd0000077ab9 */ /* 0x000fe40000000800 */
[----:B------:R-:W-:-:S05]  /*87b0*/  IADD3 R5, P1, R2, UR7, RZ ;  /* 0x0000000702057c10 */ /* 0x000fca000ff3e0ff */
[----:B------:R-:W-:-:S04]  /*87c0*/  IMAD.X R19, RZ, RZ, R3, P1 ;  /* 0x000000ffff137224 */ /* 0x000fc800008e0603 */
[----:B------:R-:W-:-:S04]  /*87d0*/  IMAD.WIDE.U32 R10, R19, UR8, RZ ;  /* 0x00000008130a7c25 */ /* 0x000fc8000f8e00ff */
[----:B------:R-:W-:-:S04]  /*87e0*/  IMAD.WIDE.U32 R10, P1, R5, UR9, R10 ;  /* 0x00000009050a7c25 */ /* 0x000fc8000f82000a */
[----:B------:R-:W-:-:S04]  /*87f0*/  IMAD.WIDE.U32 R4, R5, UR8, RZ ;  /* 0x0000000805047c25 */ /* 0x000fc8000f8e00ff */
[----:B------:R-:W-:Y:S01]  /*8800*/  IMAD.MOV.U32 R4, RZ, RZ, R11 ;  /* 0x000000ffff047224 */ /* 0x000fe200078e000b */
[----:B------:R-:W-:Y:S01]  /*8810*/  IADD3 RZ, P3, R5, R10, RZ ;  /* 0x0000000a05ff7210 */ /* 0x000fe20007f7e0ff */
[----:B------:R-:W-:-:S04]  /*8820*/  IMAD.X R5, RZ, RZ, RZ, P1 ;  /* 0x000000ffff057224 */ /* 0x000fc800008e06ff */
[----:B------:R-:W-:-:S08]  /*8830*/  IMAD.WIDE.U32.X R4, R19, UR9, R4, P3 ;  /* 0x0000000913047c25 */ /* 0x000fd000098e0404 */
.L_x_171:
[--C-:B------:R-:W-:Y:S01]  /*8840*/  SHF.R.U64 R19, R4, UR11, R5.reuse ;  /* 0x0000000b04137c19 */ /* 0x100fe20008001205 */
[----:B------:R-:W-:Y:S01]  /*8850*/  FMUL R22, R22, UR12 ;  /* 0x0000000c16167c20 */ /* 0x000fe20008400000 */
[----:B------:R-:W-:Y:S01]  /*8860*/  SHF.R.U32.HI R4, RZ, UR11, R5 ;  /* 0x0000000bff047c19 */ /* 0x000fe20008011605 */
[----:B------:R-:W-:Y:S01]  /*8870*/  ULDC.64 UR8, c[0x0][0x720] ;  /* 0x0001c80000087ab9 */ /* 0x000fe20000000a00 */
[----:B------:R-:W-:Y:S01]  /*8880*/  IADD3 R5, P1, RZ, -R19, RZ ;  /* 0x80000013ff057210 */ /* 0x000fe20007f3e0ff */
[----:B------:R-:W-:Y:S02]  /*8890*/  ULDC UR7, c[0x0][0x718] ;  /* 0x0001c60000077ab9 */ /* 0x000fe40000000800 */
[----:B------:R-:W0:Y:S02]  /*88a0*/  F2I.U32.TRUNC.NTZ R22, R22 ;  /* 0x0000001600167305 */ /* 0x000e24000020f000 */
[----:B------:R-:W-:-:S04]  /*88b0*/  IMAD.X R4, RZ, RZ, ~R4, P1 ;  /* 0x000000ffff047224 */ /* 0x000fc800008e0e04 */
[----:B------:R-:W-:-:S04]  /*88c0*/  IMAD R4, R4, UR8, RZ ;  /* 0x0000000804047c24 */ /* 0x000fc8000f8e02ff */
[C---:B------:R-:W-:Y:S02]  /*88d0*/  IMAD R11, R5.reuse, UR9, R4 ;  /* 0x00000009050b7c24 */ /* 0x040fe4000f8e0204 */
[----:B------:R-:W-:Y:S01]  /*88e0*/  IMAD.WIDE.U32 R4, R5, UR8, R2 ;  /* 0x0000000805047c25 */ /* 0x000fe2000f8e0002 */
[----:B------:R-:W-:Y:S02]  /*88f0*/  ULDC.64 UR8, c[0x0][0x740] ;  /* 0x0001d00000087ab9 */ /* 0x000fe40000000a00 */
[----:B------:R-:W-:Y:S01]  /*8900*/  ISETP.NE.U32.AND P1, PT, RZ, UR8, PT ;  /* 0x00000008ff007c0c */ /* 0x000fe2000bf25070 */
[----:B0-----:R-:W-:Y:S02]  /*8910*/  IMAD.MOV R10, RZ, RZ, -R22 ;  /* 0x000000ffff0a7224 */ /* 0x001fe400078e0a16 */
[----:B------:R-:W-:Y:S01]  /*8920*/  IMAD.IADD R5, R5, 0x1, R11 ;  /* 0x0000000105057824 */ /* 0x000fe200078e020b */
[----:B------:R-:W-:Y:S01]  /*8930*/  ISETP.NE.AND.EX P1, PT, RZ, UR9, PT, P1 ;  /* 0x00000009ff007c0c */ /* 0x000fe2000bf25310 */
[----:B------:R-:W-:-:S03]  /*8940*/  @P4 IMAD R6, R20, R10, R21 ;  /* 0x0000000a14064224 */ /* 0x000fc600078e0215 */
[--C-:B------:R-:W-:Y:S02]  /*8950*/  SHF.R.U64 R20, R4, UR7, R5.reuse ;  /* 0x0000000704147c19 */ /* 0x100fe40008001205 */
[----:B------:R-:W-:Y:S01]  /*8960*/  SHF.R.U32.HI R5, RZ, UR7, R5 ;  /* 0x00000007ff057c19 */ /* 0x000fe20008011605 */
[----:B------:R-:W-:-:S03]  /*8970*/  ULDC UR7, c[0x0][0x708] ;  /* 0x0001c20000077ab9 */ /* 0x000fc60000000800 */
[--C-:B------:R-:W-:Y:S02]  /*8980*/  SHF.R.U64 R22, R20, UR7, R5.reuse ;  /* 0x0000000714167c19 */ /* 0x100fe40008001205 */
[----:B------:R-:W-:Y:S01]  /*8990*/  SHF.R.U32.HI R5, RZ, UR7, R5 ;  /* 0x00000007ff057c19 */ /* 0x000fe20008011605 */
[----:B------:R-:W-:-:S03]  /*89a0*/  ULDC UR7, c[0x0][0x758] ;  /* 0x0001d60000077ab9 */ /* 0x000fc60000000800 */
[--C-:B------:R-:W-:Y:S02]  /*89b0*/  SHF.R.U64 R21, R22, UR7, R5.reuse ;  /* 0x0000000716157c19 */ /* 0x100fe40008001205 */
[----:B------:R-:W-:-:S03]  /*89c0*/  SHF.R.U32.HI R23, RZ, UR7, R5 ;  /* 0x00000007ff177c19 */ /* 0x000fc60008011605 */
[----:B------:R-:W-:Y:S02]  /*89d0*/  IMAD.MOV.U32 R4, RZ, RZ, R21 ;  /* 0x000000ffff047224 */ /* 0x000fe400078e0015 */
[----:B------:R-:W-:Y:S01]  /*89e0*/  IMAD.MOV.U32 R5, RZ, RZ, R23 ;  /* 0x000000ffff057224 */ /* 0x000fe200078e0017 */
[----:B------:R-:W-:Y:S06]  /*89f0*/  @!P1 BRA `(.L_x_172) ;  /* 0x0000000000289947 */ /* 0x000fec0003800000 */
        /* <DEDUP_REMOVED lines=10> */
.L_x_172:
[----:B------:R-:W-:Y:S01]  /*8aa0*/  ULDC UR7, c[0x0][0x748] ;  /* 0x0001d20000077ab9 */ /* 0x000fe20000000800 */
[----:B------:R-:W-:Y:S01]  /*8ab0*/  LOP3.LUT R20, R20, UR4, RZ, 0xc0, !PT ;  /* 0x0000000414147c12 */ /* 0x000fe2000f8ec0ff */
[----:B------:R-:W-:Y:S01]  /*8ac0*/  ULDC UR8, c[0x0][0x710] ;  /* 0x0001c40000087ab9 */ /* 0x000fe20000000800 */
[----:B------:R-:W-:Y:S01]  /*8ad0*/  SHF.R.U64 R5, R4, UR7, R5 ;  /* 0x0000000704057c19 */ /* 0x000fe20008001205 */
[----:B------:R-:W-:Y:S01]  /*8ae0*/  ULDC UR7, c[0x0][0x738] ;  /* 0x0001ce0000077ab9 */ /* 0x000fe20000000800 */
[----:B------:R-:W-:Y:S01]  /*8af0*/  LOP3.LUT R4, R22, UR6, RZ, 0xc0, !PT ;  /* 0x0000000616047c12 */ /* 0x000fe2000f8ec0ff */
[----:B------:R-:W-:-:S04]  /*8b00*/  IMAD.MOV.U32 R10, RZ, RZ, 0x1 ;  /* 0x00000001ff0a7424 */ /* 0x000fc800078e00ff */
[----:B------:R-:W-:Y:S02]  /*8b10*/  IMAD R11, R5, UR5, R4 ;  /* 0x00000005050b7c24 */ /* 0x000fe4000f8e0204 */
[----:B------:R-:W-:Y:S02]  /*8b20*/  IMAD.MOV R4, RZ, RZ, -R5 ;  /* 0x000000ffff047224 */ /* 0x000fe400078e0a05 */
[----:B------:R-:W-:Y:S02]  /*8b30*/  IMAD R6, R11, UR8, R6 ;  /* 0x000000080b067c24 */ /* 0x000fe4000f8e0206 */
[----:B------:R-:W-:Y:S01]  /*8b40*/  IMAD R21, R4, UR7, R21 ;  /* 0x0000000704157c24 */ /* 0x000fe2000f8e0215 */
[----:B------:R-:W-:Y:S01]  /*8b50*/  ULDC UR7, c[0x0][0x700] ;  /* 0x0001c00000077ab9 */ /* 0x000fe20000000800 */
[----:B------:R-:W-:Y:S02]  /*8b60*/  IMAD.MOV.U32 R4, RZ, RZ, R19 ;  /* 0x000000ffff047224 */ /* 0x000fe400078e0013 */
[----:B------:R-:W-:-:S05]  /*8b70*/  IMAD R21, R21, UR7, R20 ;  /* 0x0000000715157c24 */ /* 0x000fca000f8e0214 */
[----:B------:R-:W-:Y:S02]  /*8b80*/  SEL R5, R21, R6, !P4 ;  /* 0x0000000615057207 */ /* 0x000fe40006000000 */
[----:B------:R-:W-:-:S07]  /*8b90*/  SEL R6, R6, R21, !P4 ;  /* 0x0000001506067207 */ /* 0x000fce0006000000 */
.L_x_170:
[----:B------:R-:W-:Y:S05]  /*8ba0*/  BSYNC B1 ;  /* 0x0000000000017941 */ /* 0x000fea0003800000 */
.L_x_169:
[----:B------:R-:W-:-:S13]  /*8bb0*/  LOP3.LUT P1, RZ, R10, 0xff, RZ, 0xc0, !PT ;  /* 0x000000ff0aff7812 */ /* 0x000fda000782c0ff */
[----:B------:R-:W-:Y:S05]  /*8bc0*/  @P1 BRA `(.L_x_173) ;  /* 0xfffffff400041947 */ /* 0x000fea000383ffff */
[----:B------:R-:W-:Y:S05]  /*8bd0*/  BSYNC B0 ;  /* 0x0000000000007941 */ /* 0x000fea0003800000 */
.L_x_161:
[----:B------:R-:W-:-:S03]  /*8be0*/  UMOV UR7, 0xffffffff ;  /* 0xffffffff00077882 */ /* 0x000fc60000000000 */
[----:B------:R-:W-:Y:S05]  /*8bf0*/  BRA.DIV UR7, `(.L_x_174) ;  /* 0x0000000a070c7947 */ /* 0x000fea000b800000 */
[----:B------:R-:W-:-:S13]  /*8c00*/  ELECT P0, URZ, PT ;  /* 0x00000000003f782f */ /* 0x000fda0003800000 */
.L_x_196:
[----:B------:R-:W-:Y:S04]  /*8c10*/  BSSY B0, `(.L_x_175) ;  /* 0x0000061000007945 */ /* 0x000fe80003800000 */
[----:B------:R-:W-:Y:S05]  /*8c20*/  @!P0 BRA `(.L_x_176) ;  /* 0x00000004007c8947 */ /* 0x000fea0003800000 */
[----:B------:R-:W-:-:S04]  /*8c30*/  LOP3.LUT R7, R7, 0x2, RZ, 0xfc, !PT ;  /* 0x0000000207077812 */ /* 0x000fc800078efcff */
[----:B------:R-:W-:-:S13]  /*8c40*/  ISETP.NE.AND P0, PT, R7, 0x3, PT ;  /* 0x000000030700780c */ /* 0x000fda0003f05270 */
[----:B------:R-:W-:Y:S05]  /*8c50*/  @!P0 BRA `(.L_x_177) ;  /* 0x0000000000048947 */ /* 0x000fea0003800000 */
[----:B------:R-:W-:Y:S01]  /*8c60*/  BPT.TRAP 0x1 ;  /* 0x000000040000795c */ /* 0x000fe20000300000 */
.L_x_177:
[----:B------:R-:W0:Y:S01]  /*8c70*/  S2R R3, SR_CgaCtaId ;  /* 0x0000000000037919 */ /* 0x000e220000008800 */
[----:B------:R-:W-:Y:S02]  /*8c80*/  MOV R0, 0x400 ;  /* 0x0000040000007802 */ /* 0x000fe40000000f00 */
[----:B------:R-:W-:Y:S02]  /*8c90*/  SHF.L.U32 R2, R12, 0x1f, RZ ;  /* 0x0000001f0c027819 */ /* 0x000fe400000006ff */
[----:B0-----:R-:W-:-:S05]  /*8ca0*/  LEA R0, R3, R0, 0x18 ;  /* 0x0000000003007211 */ /* 0x001fca00078ec0ff */
[----:B------:R-:W-:-:S04]  /*8cb0*/  VIADD R0, R0, 0x50 ;  /* 0x0000005000007836 */ /* 0x000fc80000000000 */
[C---:B------:R-:W-:Y:S02]  /*8cc0*/  IMAD R5, R13.reuse, 0x8, R0 ;  /* 0x000000080d057824 */ /* 0x040fe400078e0200 */
[----:B------:R-:W-:Y:S02]  /*8cd0*/  VIADD R13, R13, 0x1 ;  /* 0x000000010d0d7836 */ /* 0x000fe40000000000 */
[----:B------:R-:W0:Y:S03]  /*8ce0*/  SYNCS.PHASECHK.TRANS64.TRYWAIT P0, [R5+URZ], R2 ;  /* 0x00000002050075a7 */ /* 0x000e26000800017f */
[----:B------:R-:W-:-:S04]  /*8cf0*/  ISETP.NE.AND P1, PT, R13, 0xa, PT ;  /* 0x0000000a0d00780c */ /* 0x000fc80003f25270 */
[----:B------:R-:W-:Y:S02]  /*8d00*/  SEL R3, RZ, 0x1, P1 ;  /* 0x00000001ff037807 */ /* 0x000fe40000800000 */
[----:B------:R-:W-:Y:S02]  /*8d10*/  SEL R13, R13, RZ, P1 ;  /* 0x000000ff0d0d7207 */ /* 0x000fe40000800000 */
[----:B------:R-:W-:-:S03]  /*8d20*/  LOP3.LUT R12, R12, R3, RZ, 0x3c, !PT ;  /* 0x000000030c0c7212 */ /* 0x000fc600078e3cff */
[----:B------:R-:W-:Y:S01]  /*8d30*/  IMAD R7, R13, 0x8, R0 ;  /* 0x000000080d077824 */ /* 0x000fe200078e0200 */
[----:B------:R-:W-:Y:S01]  /*8d40*/  SHF.L.U32 R4, R12, 0x1f, RZ ;  /* 0x0000001f0c047819 */ /* 0x000fe200000006ff */
[----:B0-----:R-:W-:Y:S06]  /*8d50*/  @!P0 BRA `(.L_x_178) ;  /* 0x0000000400d88947 */ /* 0x001fec0003800000 */
.L_x_197:
[----:B------:R-:W1:Y:S01]  /*8d60*/  SYNCS.PHASECHK.TRANS64.TRYWAIT P0, [R7+URZ], R4 ;  /* 0x00000004070075a7 */ /* 0x000e62000800017f */
[----:B0-----:R-:W-:-:S05]  /*8d70*/  VIADD R2, R13, 0x1 ;  /* 0x000000010d027836 */ /* 0x001fca0000000000 */
[----:B------:R-:W-:-:S04]  /*8d80*/  ISETP.NE.AND P1, PT, R2, 0xa, PT ;  /* 0x0000000a0200780c */ /* 0x000fc80003f25270 */
[----:B------:R-:W-:Y:S02]  /*8d90*/  SEL R3, RZ, 0x1, P1 ;  /* 0x00000001ff037807 */ /* 0x000fe40000800000 */
[----:B------:R-:W-:Y:S02]  /*8da0*/  SEL R9, R2, RZ, P1 ;  /* 0x000000ff02097207 */ /* 0x000fe40000800000 */
[----:B------:R-:W-:-:S03]  /*8db0*/  LOP3.LUT R12, R12, R3, RZ, 0x3c, !PT ;  /* 0x000000030c0c7212 */ /* 0x000fc600078e3cff */
[----:B------:R-:W-:Y:S01]  /*8dc0*/  IMAD R6, R9, 0x8, R0 ;  /* 0x0000000809067824 */ /* 0x000fe200078e0200 */
[----:B------:R-:W-:Y:S01]  /*8dd0*/  SHF.L.U32 R5, R12, 0x1f, RZ ;  /* 0x0000001f0c057819 */ /* 0x000fe200000006ff */
[----:B-1----:R-:W-:Y:S06]  /*8de0*/  @!P0 BRA `(.L_x_179) ;  /* 0x0000000400c88947 */ /* 0x002fec0003800000 */
.L_x_198:
[----:B------:R-:W1:Y:S01]  /*8df0*/  SYNCS.PHASECHK.TRANS64.TRYWAIT P0, [R6+URZ], R5 ;  /* 0x00000005060075a7 */ /* 0x000e62000800017f */
[----:B------:R-:W-:-:S05]  /*8e00*/  VIADD R2, R9, 0x1 ;  /* 0x0000000109027836 */ /* 0x000fca0000000000 */
[----:B------:R-:W-:-:S04]  /*8e10*/  ISETP.NE.AND P1, PT, R2, 0xa, PT ;  /* 0x0000000a0200780c */ /* 0x000fc80003f25270 */
[----:B------:R-:W-:Y:S02]  /*8e20*/  SEL R3, RZ, 0x1, P1 ;  /* 0x00000001ff037807 */ /* 0x000fe40000800000 */
[----:B0-----:R-:W-:Y:S02]  /*8e30*/  SEL R7, R2, RZ, P1 ;  /* 0x000000ff02077207 */ /* 0x001fe40000800000 */
[----:B------:R-:W-:-:S03]  /*8e40*/  LOP3.LUT R12, R12, R3, RZ, 0x3c, !PT ;  /* 0x000000030c0c7212 */ /* 0x000fc600078e3cff */
[----:B------:R-:W-:Y:S01]  /*8e50*/  IMAD R9, R7, 0x8, R0 ;  /* 0x0000000807097824 */ /* 0x000fe200078e0200 */
[----:B------:R-:W-:Y:S01]  /*8e60*/  SHF.L.U32 R4, R12, 0x1f, RZ ;  /* 0x0000001f0c047819 */ /* 0x000fe200000006ff */
[----:B-1----:R-:W-:Y:S06]  /*8e70*/  @!P0 BRA `(.L_x_180) ;  /* 0x0000000400b88947 */ /* 0x002fec0003800000 */
.L_x_199:
[----:B------:R-:W1:Y:S01]  /*8e80*/  SYNCS.PHASECHK.TRANS64.TRYWAIT P0, [R9+URZ], R4 ;  /* 0x00000004090075a7 */ /* 0x000e62000800017f */
[----:B------:R-:W-:-:S05]  /*8e90*/  VIADD R2, R7, 0x1 ;  /* 0x0000000107027836 */ /* 0x000fca0000000000 */
[----:B------:R-:W-:-:S04]  /*8ea0*/  ISETP.NE.AND P1, PT, R2, 0xa, PT ;  /* 0x0000000a0200780c */ /* 0x000fc80003f25270 */
[----:B------:R-:W-:Y:S02]  /*8eb0*/  SEL R3, RZ, 0x1, P1 ;  /* 0x00000001ff037807 */ /* 0x000fe40000800000 */
[----:B------:R-:W-:Y:S02]  /*8ec0*/  SEL R7, R2, RZ, P1 ;  /* 0x000000ff02077207 */ /* 0x000fe40000800000 */
[----:B------:R-:W-:-:S03]  /*8ed0*/  LOP3.LUT R12, R12, R3, RZ, 0x3c, !PT ;  /* 0x000000030c0c7212 */ /* 0x000fc600078e3cff */
[----:B0-----:R-:W-:Y:S01]  /*8ee0*/  IMAD R6, R7, 0x8, R0 ;  /* 0x0000000807067824 */ /* 0x001fe200078e0200 */
[----:B------:R-:W-:Y:S01]  /*8ef0*/  SHF.L.U32 R5, R12, 0x1f, RZ ;  /* 0x0000001f0c057819 */ /* 0x000fe200000006ff */
[----:B-1----:R-:W-:Y:S06]  /*8f00*/  @!P0 BRA `(.L_x_181) ;  /* 0x0000000400a88947 */ /* 0x002fec0003800000 */
.L_x_200:
        /* <DEDUP_REMOVED lines=9> */
.L_x_201:
        /* <DEDUP_REMOVED lines=9> */
.L_x_202:
        /* <DEDUP_REMOVED lines=9> */
.L_x_203:
        /* <DEDUP_REMOVED lines=9> */
.L_x_204:
[----:B------:R-:W1:Y:S01]  /*9150*/  SYNCS.PHASECHK.TRANS64.TRYWAIT P0, [R6+URZ], R5 ;  /* 0x00000005060075a7 */ /* 0x000e62000800017f */
[----:B------:R-:W-:-:S05]  /*9160*/  VIADD R2, R7, 0x1 ;  /* 0x0000000107027836 */ /* 0x000fca0000000000 */
[----:B------:R-:W-:-:S04]  /*9170*/  ISETP.NE.AND P1, PT, R2, 0xa, PT ;  /* 0x0000000a0200780c */ /* 0x000fc80003f25270 */
[----:B0-----:R-:W-:Y:S02]  /*9180*/  SEL R4, RZ, 0x1, P1 ;  /* 0x00000001ff047807 */ /* 0x001fe40000800000 */
[----:B------:R-:W-:Y:S02]  /*9190*/  SEL R3, R2, RZ, P1 ;  /* 0x000000ff02037207 */ /* 0x000fe40000800000 */
[----:B------:R-:W-:Y:S01]  /*91a0*/  LOP3.LUT R4, R11, R4, RZ, 0x3c, !PT ;  /* 0x000000040b047212 */ /* 0x000fe200078e3cff */
[----:B-1----:R-:W-:Y:S06]  /*91b0*/  @!P0 BRA `(.L_x_186) ;  /* 0x0000000400608947 */ /* 0x002fec0003800000 */
.L_x_205:
[----:B------:R-:W-:Y:S01]  /*91c0*/  IMAD R3, R3, 0x8, R0 ;  /* 0x0000000803037824 */ /* 0x000fe200078e0200 */
[----:B------:R-:W-:-:S07]  /*91d0*/  SHF.L.U32 R0, R4, 0x1f, RZ ;  /* 0x0000001f04007819 */ /* 0x000fce00000006ff */
.L_x_187:
[----:B-1----:R1:W2:Y:S02]  /*91e0*/  SYNCS.PHASECHK.TRANS64.TRYWAIT P0, [R3+URZ], R0 ;  /* 0x00000000030075a7 */ /* 0x0022a4000800017f */
[----:B--2---:R-:W-:Y:S05]  /*91f0*/  @!P0 NANOSLEEP.SYNCS 0x989680 ;  /* 0x009896800000895d */ /* 0x004fea0003900000 */
[----:B------:R-:W2:Y:S02]  /*9200*/  @!P0 SYNCS.PHASECHK.TRANS64 P0, [R3+URZ], R0 ;  /* 0x00000000030085a7 */ /* 0x000ea4000800007f */
[----:B--2---:R-:W-:Y:S05]  /*9210*/  @!P0 BRA `(.L_x_187) ;  /* 0xfffffffc00f08947 */ /* 0x004fea000383ffff */
.L_x_176:
[----:B------:R-:W-:Y:S05]  /*9220*/  BSYNC B0 ;  /* 0x0000000000007941 */ /* 0x000fea0003800000 */
.L_x_175:
[----:B------:R-:W-:Y:S05]  /*9230*/  EXIT ;  /* 0x000000000000794d */ /* 0x000fea0003800000 */
.L_x_20:
[----:B0-----:R-:W-:-:S04]  /*9240*/  IMAD.U32 R23, RZ, RZ, UR13 ;  /* 0x0000000dff177e24 */ /* 0x001fc8000f8e00ff */
[----:B------:R0:W1:Y:S03]  /*9250*/  SYNCS.PHASECHK.TRANS64.TRYWAIT P1, [R23+URZ+-0x8], R16 ;  /* 0xfffff810170075a7 */ /* 0x000066000802017f */
[----:B-1----:R-:W-:Y:S05]  /*9260*/  @!P1 NANOSLEEP.SYNCS 0x989680 ;  /* 0x009896800000995d */ /* 0x002fea0003900000 */
[----:B------:R-:W1:Y:S02]  /*9270*/  @!P1 SYNCS.PHASECHK.TRANS64 P1, [R23+URZ+-0x8], R16 ;  /* 0xfffff810170095a7 */ /* 0x000e64000802007f */
[----:B-1----:R-:W-:Y:S05]  /*9280*/  @!P1 BRA `(.L_x_20) ;  /* 0xfffffffc00ec9947 */ /* 0x002fea000383ffff */
[----:B------:R-:W-:Y:S05]  /*9290*/  BRA `(.L_x_188) ;  /* 0xffffff8400447947 */ /* 0x000fea000383ffff */
.L_x_25:
[----:B-1----:R-:W-:-:S04]  /*92a0*/  IMAD.U32 R206, RZ, RZ, UR8 ;  /* 0x00000008ffce7e24 */ /* 0x002fc8000f8e00ff */
[----:B------:R1:W4:Y:S03]  /*92b0*/  SYNCS.PHASECHK.TRANS64.TRYWAIT P1, [R206+URZ], R97 ;  /* 0x00000061ce0075a7 */ /* 0x000326000802017f */
[----:B----4-:R-:W-:Y:S05]  /*92c0*/  @!P1 NANOSLEEP.SYNCS 0x989680 ;  /* 0x009896800000995d */ /* 0x010fea0003900000 */
[----:B------:R-:W4:Y:S02]  /*92d0*/  @!P1 SYNCS.PHASECHK.TRANS64 P1, [R206+URZ], R97 ;  /* 0x00000061ce0095a7 */ /* 0x000f24000802007f */
[----:B----4-:R-:W-:Y:S05]  /*92e0*/  @!P1 BRA `(.L_x_25) ;  /* 0xfffffffc00ec9947 */ /* 0x010fea000383ffff */
[----:B------:R-:W-:Y:S05]  /*92f0*/  BRA `(.L_x_24) ;  /* 0xffffff8800fc7947 */ /* 0x000fea000383ffff */
.L_x_31:
[----:B0-----:R-:W-:-:S04]  /*9300*/  IMAD.U32 R24, RZ, RZ, UR13 ;  /* 0x0000000dff187e24 */ /* 0x001fc8000f8e00ff */
[----:B------:R0:W1:Y:S03]  /*9310*/  SYNCS.PHASECHK.TRANS64.TRYWAIT P1, [R24+URZ+0x8], R95 ;  /* 0x0000085f180075a7 */ /* 0x000066000802017f */
[----:B-1----:R-:W-:Y:S05]  /*9320*/  @!P1 NANOSLEEP.SYNCS 0x989680 ;  /* 0x009896800000995d */ /* 0x002fea0003900000 */
[----:B------:R-:W1:Y:S02]  /*9330*/  @!P1 SYNCS.PHASECHK.TRANS64 P1, [R24+URZ+0x8], R95 ;  /* 0x0000085f180095a7 */ /* 0x000e64000802007f */
[----:B-1----:R-:W-:Y:S05]  /*9340*/  @!P1 BRA `(.L_x_31) ;  /* 0xfffffffc00ec9947 */ /* 0x002fea000383ffff */
[----:B------:R-:W-:Y:S05]  /*9350*/  BRA `(.L_x_189) ;  /* 0xffffff9800247947 */ /* 0x000fea000383ffff */
.L_x_162:
[----:B------:R-:W-:Y:S01]  /*9360*/  BSSY B1, `(.L_x_190) ;  /* 0x0000006000017945 */ /* 0x000fe20003800000 */
[----:B------:R-:W-:-:S07]  /*9370*/  IMAD.MOV.U32 R10, RZ, RZ, -0x1 ;  /* 0xffffffffff0a7424 */ /* 0x000fce00078e00ff */
[----:B------:R-:W-:Y:S05]  /*9380*/  WARPSYNC.COLLECTIVE R10, `(.L_x_191) ;  /* 0x000000000a0c7348 */ /* 0x000fea0003c00000 */
[----:B------:R-:W-:Y:S02]  /*9390*/  ELECT P1, UR62, PT ;  /* 0x00000000003e782f */ /* 0x000fe40003820000 */
[----:B------:R-:W-:Y:S01]  /*93a0*/  MOV R10, UR62 ;  /* 0x0000003e000a7c02 */ /* 0x000fe20008000f00 */
[----:B------:R-:W-:Y:S10]  /*93b0*/  ENDCOLLECTIVE ;  /* 0x000000000000791b */ /* 0x000ff40003800000 */
.L_x_191:
[----:B------:R-:W-:Y:S05]  /*93c0*/  BSYNC B1 ;  /* 0x0000000000017941 */ /* 0x000fea0003800000 */
.L_x_190:
[----:B------:R-:W-:Y:S05]  /*93d0*/  BRA `(.L_x_192) ;  /* 0xffffffec000c7947 */ /* 0x000fea000383ffff */
.L_x_165:
[----:B-1----:R1:W2:Y:S02]  /*93e0*/  SYNCS.PHASECHK.TRANS64.TRYWAIT P1, [R21+URZ+0x50], R10 ;  /* 0x0000500a150075a7 */ /* 0x0022a4000802017f */
[----:B--2---:R-:W-:Y:S05]  /*93f0*/  @!P1 NANOSLEEP.SYNCS 0x989680 ;  /* 0x009896800000995d */ /* 0x004fea0003900000 */
[----:B------:R-:W2:Y:S02]  /*9400*/  @!P1 SYNCS.PHASECHK.TRANS64 P1, [R21+URZ+0x50], R10 ;  /* 0x0000500a150095a7 */ /* 0x000ea4000802007f */
[----:B--2---:R-:W-:Y:S05]  /*9410*/  @!P1 BRA `(.L_x_165) ;  /* 0xfffffffc00f09947 */ /* 0x004fea000383ffff */
[----:B------:R-:W-:Y:S05]  /*9420*/  BRA `(.L_x_193) ;  /* 0xffffffec00487947 */ /* 0x000fea000383ffff */
.L_x_174:
[----:B------:R-:W-:Y:S01]  /*9430*/  BSSY B0, `(.L_x_194) ;  /* 0x0000006000007945 */ /* 0x000fe20003800000 */
[----:B------:R-:W-:-:S07]  /*9440*/  IMAD.MOV.U32 R10, RZ, RZ, -0x1 ;  /* 0xffffffffff0a7424 */ /* 0x000fce00078e00ff */
[----:B------:R-:W-:Y:S05]  /*9450*/  WARPSYNC.COLLECTIVE R10, `(.L_x_195) ;  /* 0x000000000a0c7348 */ /* 0x000fea0003c00000 */
[----:B------:R-:W-:Y:S02]  /*9460*/  ELECT P1, UR62, PT ;  /* 0x00000000003e782f */ /* 0x000fe40003820000 */
[----:B------:R-:W-:Y:S01]  /*9470*/  MOV R10, UR62 ;  /* 0x0000003e000a7c02 */ /* 0x000fe20008000f00 */
[----:B------:R-:W-:Y:S10]  /*9480*/  ENDCOLLECTIVE ;  /* 0x000000000000791b */ /* 0x000ff40003800000 */
.L_x_195:
[----:B------:R-:W-:Y:S05]  /*9490*/  BSYNC B0 ;  /* 0x0000000000007941 */ /* 0x000fea0003800000 */
.L_x_194:
[----:B------:R-:W-:Y:S01]  /*94a0*/  PLOP3.LUT P0, PT, P1, PT, PT, 0x80, 0x0 ;  /* 0x000000000000781c */ /* 0x000fe20000f0f070 */
[----:B------:R-:W-:-:S12]  /*94b0*/  BRA `(.L_x_196) ;  /* 0xfffffff400d47947 */ /* 0x000fd8000383ffff */
.L_x_178:
[----:B0-----:R0:W1:Y:S02]  /*94c0*/  SYNCS.PHASECHK.TRANS64.TRYWAIT P0, [R5+URZ], R2 ;  /* 0x00000002050075a7 */ /* 0x001064000800017f */
[----:B-1----:R-:W-:Y:S05]  /*94d0*/  @!P0 NANOSLEEP.SYNCS 0x989680 ;  /* 0x009896800000895d */ /* 0x002fea0003900000 */
[----:B------:R-:W1:Y:S02]  /*94e0*/  @!P0 SYNCS.PHASECHK.TRANS64 P0, [R5+URZ], R2 ;  /* 0x00000002050085a7 */ /* 0x000e64000800007f */
[----:B-1----:R-:W-:Y:S05]  /*94f0*/  @!P0 BRA `(.L_x_178) ;  /* 0xfffffffc00f08947 */ /* 0x002fea000383ffff */
[----:B------:R-:W-:Y:S05]  /*9500*/  BRA `(.L_x_197) ;  /* 0xfffffff800147947 */ /* 0x000fea000383ffff */
.L_x_179:
[----:B0-----:R0:W1:Y:S02]  /*9510*/  SYNCS.PHASECHK.TRANS64.TRYWAIT P0, [R7+URZ], R4 ;  /* 0x00000004070075a7 */ /* 0x001064000800017f */
[----:B-1----:R-:W-:Y:S05]  /*9520*/  @!P0 NANOSLEEP.SYNCS 0x989680 ;  /* 0x009896800000895d */ /* 0x002fea0003900000 */
[----:B------:R-:W1:Y:S02]  /*9530*/  @!P0 SYNCS.PHASECHK.TRANS64 P0, [R7+URZ], R4 ;  /* 0x00000004070085a7 */ /* 0x000e64000800007f */
[----:B-1----:R-:W-:Y:S05]  /*9540*/  @!P0 BRA `(.L_x_179) ;  /* 0xfffffffc00f08947 */ /* 0x002fea000383ffff */
[----:B------:R-:W-:Y:S05]  /*9550*/  BRA `(.L_x_198) ;  /* 0xfffffff800247947 */ /* 0x000fea000383ffff */
.L_x_180:
[----:B0-----:R0:W1:Y:S02]  /*9560*/  SYNCS.PHASECHK.TRANS64.TRYWAIT P0, [R6+URZ], R5 ;  /* 0x00000005060075a7 */ /* 0x001064000800017f */
[----:B-1----:R-:W-:Y:S05]  /*9570*/  @!P0 NANOSLEEP.SYNCS 0x989680 ;  /* 0x009896800000895d */ /* 0x002fea0003900000 */
[----:B------:R-:W1:Y:S02]  /*9580*/  @!P0 SYNCS.PHASECHK.TRANS64 P0, [R6+URZ], R5 ;  /* 0x00000005060085a7 */ /* 0x000e64000800007f */
[----:B-1----:R-:W-:Y:S05]  /*9590*/  @!P0 BRA `(.L_x_180) ;  /* 0xfffffffc00f08947 */ /* 0x002fea000383ffff */
[----:B------:R-:W-:Y:S05]  /*95a0*/  BRA `(.L_x_199) ;  /* 0xfffffff800347947 */ /* 0x000fea000383ffff */
.L_x_181:
[----:B0-----:R0:W1:Y:S02]  /*95b0*/  SYNCS.PHASECHK.TRANS64.TRYWAIT P0, [R9+URZ], R4 ;  /* 0x00000004090075a7 */ /* 0x001064000800017f */
[----:B-1----:R-:W-:Y:S05]  /*95c0*/  @!P0 NANOSLEEP.SYNCS 0x989680 ;  /* 0x009896800000895d */ /* 0x002fea0003900000 */
[----:B------:R-:W1:Y:S02]  /*95d0*/  @!P0 SYNCS.PHASECHK.TRANS64 P0, [R9+URZ], R4 ;  /* 0x00000004090085a7 */ /* 0x000e64000800007f */
[----:B-1----:R-:W-:Y:S05]  /*95e0*/  @!P0 BRA `(.L_x_181) ;  /* 0xfffffffc00f08947 */ /* 0x002fea000383ffff */
[----:B------:R-:W-:Y:S05]  /*95f0*/  BRA `(.L_x_200) ;  /* 0xfffffff800447947 */ /* 0x000fea000383ffff */
.L_x_182:
[----:B0-----:R0:W1:Y:S02]  /*9600*/  SYNCS.PHASECHK.TRANS64.TRYWAIT P0, [R6+URZ], R5 ;  /* 0x00000005060075a7 */ /* 0x001064000800017f */
[----:B-1----:R-:W-:Y:S05]  /*9610*/  @!P0 NANOSLEEP.SYNCS 0x989680 ;  /* 0x009896800000895d */ /* 0x002fea0003900000 */
[----:B------:R-:W1:Y:S02]  /*9620*/  @!P0 SYNCS.PHASECHK.TRANS64 P0, [R6+URZ], R5 ;  /* 0x00000005060085a7 */ /* 0x000e64000800007f */
[----:B-1----:R-:W-:Y:S05]  /*9630*/  @!P0 BRA `(.L_x_182) ;  /* 0xfffffffc00f08947 */ /* 0x002fea000383ffff */
[----:B------:R-:W-:Y:S05]  /*9640*/  BRA `(.L_x_201) ;  /* 0xfffffff800547947 */ /* 0x000fea000383ffff */
.L_x_183:
[----:B0-----:R0:W1:Y:S02]  /*9650*/  SYNCS.PHASECHK.TRANS64.TRYWAIT P0, [R9+URZ], R4 ;  /* 0x00000004090075a7 */ /* 0x001064000800017f */
[----:B-1----:R-:W-:Y:S05]  /*9660*/  @!P0 NANOSLEEP.SYNCS 0x989680 ;  /* 0x009896800000895d */ /* 0x002fea0003900000 */
[----:B------:R-:W1:Y:S02]  /*9670*/  @!P0 SYNCS.PHASECHK.TRANS64 P0, [R9+URZ], R4 ;  /* 0x00000004090085a7 */ /* 0x000e64000800007f */
[----:B-1----:R-:W-:Y:S05]  /*9680*/  @!P0 BRA `(.L_x_183) ;  /* 0xfffffffc00f08947 */ /* 0x002fea000383ffff */
[----:B------:R-:W-:Y:S05]  /*9690*/  BRA `(.L_x_202) ;  /* 0xfffffff800647947 */ /* 0x000fea000383ffff */
.L_x_184:
[----:B0-----:R0:W1:Y:S02]  /*96a0*/  SYNCS.PHASECHK.TRANS64.TRYWAIT P0, [R6+URZ], R5 ;  /* 0x00000005060075a7 */ /* 0x001064000800017f */
[----:B-1----:R-:W-:Y:S05]  /*96b0*/  @!P0 NANOSLEEP.SYNCS 0x989680 ;  /* 0x009896800000895d */ /* 0x002fea0003900000 */
[----:B------:R-:W1:Y:S02]  /*96c0*/  @!P0 SYNCS.PHASECHK.TRANS64 P0, [R6+URZ], R5 ;  /* 0x00000005060085a7 */ /* 0x000e64000800007f */
[----:B-1----:R-:W-:Y:S05]  /*96d0*/  @!P0 BRA `(.L_x_184) ;  /* 0xfffffffc00f08947 */ /* 0x002fea000383ffff */
[----:B------:R-:W-:Y:S05]  /*96e0*/  BRA `(.L_x_203) ;  /* 0xfffffff800747947 */ /* 0x000fea000383ffff */
.L_x_185:
[----:B0-----:R0:W1:Y:S02]  /*96f0*/  SYNCS.PHASECHK.TRANS64.TRYWAIT P0, [R9+URZ], R4 ;  /* 0x00000004090075a7 */ /* 0x001064000800017f */
[----:B-1----:R-:W-:Y:S05]  /*9700*/  @!P0 NANOSLEEP.SYNCS 0x989680 ;  /* 0x009896800000895d */ /* 0x002fea0003900000 */
[----:B------:R-:W1:Y:S02]  /*9710*/  @!P0 SYNCS.PHASECHK.TRANS64 P0, [R9+URZ], R4 ;  /* 0x00000004090085a7 */ /* 0x000e64000800007f */
[----:B-1----:R-:W-:Y:S05]  /*9720*/  @!P0 BRA `(.L_x_185) ;  /* 0xfffffffc00f08947 */ /* 0x002fea000383ffff */
[----:B------:R-:W-:Y:S05]  /*9730*/  BRA `(.L_x_204) ;  /* 0xfffffff800847947 */ /* 0x000fea000383ffff */
.L_x_186:
[----:B0-----:R0:W1:Y:S02]  /*9740*/  SYNCS.PHASECHK.TRANS64.TRYWAIT P0, [R6+URZ], R5 ;  /* 0x00000005060075a7 */ /* 0x001064000800017f */
[----:B-1----:R-:W-:Y:S05]  /*9750*/  @!P0 NANOSLEEP.SYNCS 0x989680 ;  /* 0x009896800000895d */ /* 0x002fea0003900000 */
[----:B------:R-:W1:Y:S02]  /*9760*/  @!P0 SYNCS.PHASECHK.TRANS64 P0, [R6+URZ], R5 ;  /* 0x00000005060085a7 */ /* 0x000e64000800007f */
[----:B-1----:R-:W-:Y:S05]  /*9770*/  @!P0 BRA `(.L_x_186) ;  /* 0xfffffffc00f08947 */ /* 0x002fea000383ffff */
[----:B------:R-:W-:Y:S05]  /*9780*/  BRA `(.L_x_205) ;  /* 0xfffffff8008c7947 */ /* 0x000fea000383ffff */
.L_x_206:
[----:B------:R-:W-:-:S00]  /*9790*/  BRA `(.L_x_206) ;  /* 0xfffffffc00fc7947 */ /* 0x000fc0000383ffff */
[----:B------:R-:W-:-:S00]  /*97a0*/  NOP ;  /* 0x0000000000007918 */ /* 0x000fc00000000000 */
        /* <DEDUP_REMOVED lines=13> */
.L_x_207:


//--------------------- .nv.shared._ZN7cutlass13device_kernelINS_4gemm6kernel13GemmUniversalIN4cute5tupleIJiiiiEEENS1_10collective13CollectiveMmaINS1_43MainloopSm90TmaGmmaWarpSpecializedSparseFP8ILi10ENS5_IJNS4_1CILi1EEENSA_ILi2EEESB_EEENS1_32KernelTmaWarpSpecializedPingpongEEENS5_IJNSA_ILi64EEENSA_ILi128EEESH_EEENS_12float_e4m3_tENS5_IJNS4_6LayoutINS5_IJiNS5_IJSC_iEEEiEEENS5_IJlNS5_IJSB_SC_EEElEEEEENSK_INS5_IJNS5_IJSG_iEEENS5_IJSH_iEEEiEEENS5_IJNS5_IJSH_NSA_ILi8192EEEEEENS5_IJSB_lEEElEEEEEEEESJ_NS5_IJlSB_lEEENS4_8TiledMMAINS4_8MMA_AtomIJNS4_4SM904GMMA6SPARSE32GMMA_64x128x64_F32E4M3E4M3_SS_TNILNS13_7ScaleInE1ELS16_1ELNS13_9SparseSelE0EEEEEENSK_INS5_IJSB_SB_SB_EEENS5_IJNSA_ILi0EEES1B_S1B_EEEEENS5_IJNS4_10UnderscoreES1E_S1E_EEEEENS4_23SM90_TMA_LOAD_MULTICASTENS4_14ComposedLayoutINS4_7SwizzleILi2ELi4ELi3EEENS4_25smem_sparse_ptr_flag_bitsILi2ELi8EEENSK_INS5_IJNS5_IJSB_NSA_ILi8EEEEEENS5_IJSC_SG_EEEEEENS5_IJNS5_IJS1B_SH_EEESN_EEEEEEEvNS4_8identityENS4_13SM90_TMA_LOADENS1I_INS1J_ILi3ELi4ELi3EEENS4_18smem_ptr_flag_bitsILi8EEENSK_INS5_IJS1N_SH_EEENS5_IJSH_SB_EEEEEEEvS1V_EENS_8epilogue10collective6detail29Sm90TmaWarpSpecializedAdapterINS26_15DefaultEpilogueIfNS5_IJSB_llEEES2A_NS25_6thread17LinearCombinationIfLi1EffLNS2B_9ScaleType4KindE0ELNS_15FloatRoundStyleE2EfEENS1_15EpilogueDefaultEEEEEvvEEEEvNT_6ParamsE --------------------------
	.section	.nv.shared._ZN7cutlass13device_kernelINS_4gemm6kernel13GemmUniversalIN4cute5tupleIJiiiiEEENS1_10collective13CollectiveMmaINS1_43MainloopSm90TmaGmmaWarpSpecializedSparseFP8ILi10ENS5_IJNS4_1CILi1EEENSA_ILi2EEESB_EEENS1_32KernelTmaWarpSpecializedPingpongEEENS5_IJNSA_ILi64EEENSA_ILi128EEESH_EEENS_12float_e4m3_tENS5_IJNS4_6LayoutINS5_IJiNS5_IJSC_iEEEiEEENS5_IJlNS5_IJSB_SC_EEElEEEEENSK_INS5_IJNS5_IJSG_iEEENS5_IJSH_iEEEiEEENS5_IJNS5_IJSH_NSA_ILi8192EEEEEENS5_IJSB_lEEElEEEEEEEESJ_NS5_IJlSB_lEEENS4_8TiledMMAINS4_8MMA_AtomIJNS4_4SM904GMMA6SPARSE32GMMA_64x128x64_F32E4M3E4M3_SS_TNILNS13_7ScaleInE1ELS16_1ELNS13_9SparseSelE0EEEEEENSK_INS5_IJSB_SB_SB_EEENS5_IJNSA_ILi0EEES1B_S1B_EEEEENS5_IJNS4_10UnderscoreES1E_S1E_EEEEENS4_23SM90_TMA_LOAD_MULTICASTENS4_14ComposedLayoutINS4_7SwizzleILi2ELi4ELi3EEENS4_25smem_sparse_ptr_flag_bitsILi2ELi8EEENSK_INS5_IJNS5_IJSB_NSA_ILi8EEEEEENS5_IJSC_SG_EEEEEENS5_IJNS5_IJS1B_SH_EEESN_EEEEEEEvNS4_8identityENS4_13SM90_TMA_LOADENS1I_INS1J_ILi3ELi4ELi3EEENS4_18smem_ptr_flag_bitsILi8EEENSK_INS5_IJS1N_SH_EEENS5_IJSH_SB_EEEEEEEvS1V_EENS_8epilogue10collective6detail29Sm90TmaWarpSpecializedAdapterINS26_15DefaultEpilogueIfNS5_IJSB_llEEES2A_NS25_6thread17LinearCombinationIfLi1EffLNS2B_9ScaleType4KindE0ELNS_15FloatRoundStyleE2EfEENS1_15EpilogueDefaultEEEEEvvEEEEvNT_6ParamsE,"aw",@nobits
	.sectionflags	@""
	.align	16
	.zero		1024


//--------------------- .nv.shared.reserved.0     --------------------------
	.section	.nv.shared.reserved.0,"aw",@nobits
	.weak		__nv_reservedSMEM_offset_0_alias
	.size		__nv_reservedSMEM_offset_0_alias, 0, 0
	.other		__nv_reservedSMEM_offset_0_alias,@"STO_CUDA_RESERVED_SHARED STV_DEFAULT"
__nv_reservedSMEM_offset_0_alias:
	.zero		0


//--------------------- .nv.global                --------------------------
	.section	.nv.global,"aw",@nobits
.nv.global:
	.type		_ZN39_INTERNAL_638f2780_4_k_cu_b255d99f_37974cute1_E,@object
	.size		_ZN39_INTERNAL_638f2780_4_k_cu_b255d99f_37974cute1_E,(_ZN39_INTERNAL_638f2780_4_k_cu_b255d99f_37974cuda3std3__45__cpo6cbeginE - _ZN39_INTERNAL_638f2780_4_k_cu_b255d99f_37974cute1_E)
_ZN39_INTERNAL_638f2780_4_k_cu_b255d99f_37974cute1_E:
	.zero		1
	.type		_ZN39_INTERNAL_638f2780_4_k_cu_b255d99f_37974cuda3std3__45__cpo6cbeginE,@object
	.size		_ZN39_INTERNAL_638f2780_4_k_cu_b255d99f_37974cuda3std3__45__cpo6cbeginE,(_ZN39_INTERNAL_638f2780_4_k_cu_b255d99f_37974cuda3std3__48in_placeE - _ZN39_INTERNAL_638f2780_4_k_cu_b255d99f_37974cuda3std3__45__cpo6cbeginE)
_ZN39_INTERNAL_638f2780_4_k_cu_b255d99f_37974cuda3std3__45__cpo6cbeginE:
	.zero		1
	.type		_ZN39_INTERNAL_638f2780_4_k_cu_b255d99f_37974cuda3std3__48in_placeE,@object
	.size		_ZN39_INTERNAL_638f2780_4_k_cu_b255d99f_37974cuda3std3__48in_placeE,(_ZN39_INTERNAL_638f2780_4_k_cu_b255d99f_37974cuda3std6ranges3__45__cpo9iter_moveE - _ZN39_INTERNAL_638f2780_4_k_cu_b255d99f_37974cuda3std3__48in_placeE)
_ZN39_INTERNAL_638f2780_4_k_cu_b255d99f_37974cuda3std3__48in_placeE:
	.zero		1
	.type		_ZN39_INTERNAL_638f2780_4_k_cu_b255d99f_37974cuda3std6ranges3__45__cpo9iter_moveE,@object
	.size		_ZN39_INTERNAL_638f2780_4_k_cu_b255d99f_37974cuda3std6ranges3__45__cpo9iter_moveE,(_ZN39_INTERNAL_638f2780_4_k_cu_b255d99f_37974cuda3std3__45__cpo5beginE - _ZN39_INTERNAL_638f2780_4_k_cu_b255d99f_37974cuda3std6ranges3__45__cpo9iter_moveE)
_ZN39_INTERNAL_638f2780_4_k_cu_b255d99f_37974cuda3std6ranges3__45__cpo9iter_moveE:
	.zero		1
	.type		_ZN39_INTERNAL_638f2780_4_k_cu_b255d99f_37974cuda3std3__45__cpo5beginE,@object
	.size		_ZN39_INTERNAL_638f2780_4_k_cu_b255d99f_37974cuda3std3__45__cpo5beginE,(_ZN39_INTERNAL_638f2780_4_k_cu_b255d99f_37974cuda3std3__441_GLOBAL__N__638f2780_4_k_cu_b255d99f_37976ignoreE - _ZN39_INTERNAL_638f2780_4_k_cu_b255d99f_37974cuda3std3__45__cpo5beginE)
_ZN39_INTERNAL_638f2780_4_k_cu_b255d99f_37974cuda3std3__45__cpo5beginE:
	.zero		1
	.type		_ZN39_INTERNAL_638f2780_4_k_cu_b255d99f_37974cuda3std3__441_GLOBAL__N__638f2780_4_k_cu_b255d99f_37976ignoreE,@object
	.size		_ZN39_INTERNAL_638f2780_4_k_cu_b255d99f_37974cuda3std3__441_GLOBAL__N__638f2780_4_k_cu_b255d99f_37976ignoreE,(_ZN39_INTERNAL_638f2780_4_k_cu_b255d99f_37974cute7productE - _ZN39_INTERNAL_638f2780_4_k_cu_b255d99f_37974cuda3std3__441_GLOBAL__N__638f2780_4_k_cu_b255d99f_37976ignoreE)
_ZN39_INTERNAL_638f2780_4_k_cu_b255d99f_37974cuda3std3__441_GLOBAL__N__638f2780_4_k_cu_b255d99f_37976ignoreE:
	.zero		1
	.type		_ZN39_INTERNAL_638f2780_4_k_cu_b255d99f_37974cute7productE,@object
	.size		_ZN39_INTERNAL_638f2780_4_k_cu_b255d99f_37974cute7productE,(_ZN39_INTERNAL_638f2780_4_k_cu_b255d99f_37974cuda3std3__45__cpo3endE - _ZN39_INTERNAL_638f2780_4_k_cu_b255d99f_37974cute7productE)
_ZN39_INTERNAL_638f2780_4_k_cu_b255d99f_37974cute7productE:
	.zero		1
	.type		_ZN39_INTERNAL_638f2780_4_k_cu_b255d99f_37974cuda3std3__45__cpo3endE,@object
	.size		_ZN39_INTERNAL_638f2780_4_k_cu_b255d99f_37974cuda3std3__45__cpo3endE,(_ZN39_INTERNAL_638f2780_4_k_cu_b255d99f_37974cuda3std3__419piecewise_constructE - _ZN39_INTERNAL_638f2780_4_k_cu_b255d99f_37974cuda3std3__45__cpo3endE)
_ZN39_INTERNAL_638f2780_4_k_cu_b255d99f_37974cuda3std3__45__cpo3endE:
	.zero		1
	.type		_ZN39_INTERNAL_638f2780_4_k_cu_b255d99f_37974cuda3std3__419piecewise_constructE,@object
	.size		_ZN39_INTERNAL_638f2780_4_k_cu_b255d99f_37974cuda3std3__419piecewise_constructE,(_ZN39_INTERNAL_638f2780_4_k_cu_b255d99f_37974cuda3std3__45__cpo4cendE - _ZN39_INTERNAL_638f2780_4_k_cu_b255d99f_37974cuda3std3__419piecewise_constructE)
_ZN39_INTERNAL_638f2780_4_k_cu_b255d99f_37974cuda3std3__419piecewise_constructE:
	.zero		1
	.type		_ZN39_INTERNAL_638f2780_4_k_cu_b255d99f_37974cuda3std3__45__cpo4cendE,@object
	.size		_ZN39_INTERNAL_638f2780_4_k_cu_b255d99f_37974cuda3std3__45__cpo4cendE,(_ZN39_INTERNAL_638f2780_4_k_cu_b255d99f_37974cuda3std6ranges3__45__cpo4swapE - _ZN39_INTERNAL_638f2780_4_k_cu_b255d99f_37974cuda3std3__45__cpo4cendE)
_ZN39_INTERNAL_638f2780_4_k_cu_b255d99f_37974cuda3std3__45__cpo4cendE:
	.zero		1
	.type		_ZN39_INTERNAL_638f2780_4_k_cu_b255d99f_37974cuda3std6ranges3__45__cpo4swapE,@object
	.size		_ZN39_INTERNAL_638f2780_4_k_cu_b255d99f_37974cuda3std6ranges3__45__cpo4swapE,(.L_7 - _ZN39_INTERNAL_638f2780_4_k_cu_b255d99f_37974cuda3std6ranges3__45__cpo4swapE)
_ZN39_INTERNAL_638f2780_4_k_cu_b255d99f_37974cuda3std6ranges3__45__cpo4swapE:
	.zero		1
.L_7:


//--------------------- .nv.constant0._ZN7cutlass13device_kernelINS_4gemm6kernel13GemmUniversalIN4cute5tupleIJiiiiEEENS1_10collective13CollectiveMmaINS1_43MainloopSm90TmaGmmaWarpSpecializedSparseFP8ILi10ENS5_IJNS4_1CILi1EEENSA_ILi2EEESB_EEENS1_32KernelTmaWarpSpecializedPingpongEEENS5_IJNSA_ILi64EEENSA_ILi128EEESH_EEENS_12float_e4m3_tENS5_IJNS4_6LayoutINS5_IJiNS5_IJSC_iEEEiEEENS5_IJlNS5_IJSB_SC_EEElEEEEENSK_INS5_IJNS5_IJSG_iEEENS5_IJSH_iEEEiEEENS5_IJNS5_IJSH_NSA_ILi8192EEEEEENS5_IJSB_lEEElEEEEEEEESJ_NS5_IJlSB_lEEENS4_8TiledMMAINS4_8MMA_AtomIJNS4_4SM904GMMA6SPARSE32GMMA_64x128x64_F32E4M3E4M3_SS_TNILNS13_7ScaleInE1ELS16_1ELNS13_9SparseSelE0EEEEEENSK_INS5_IJSB_SB_SB_EEENS5_IJNSA_ILi0EEES1B_S1B_EEEEENS5_IJNS4_10UnderscoreES1E_S1E_EEEEENS4_23SM90_TMA_LOAD_MULTICASTENS4_14ComposedLayoutINS4_7SwizzleILi2ELi4ELi3EEENS4_25smem_sparse_ptr_flag_bitsILi2ELi8EEENSK_INS5_IJNS5_IJSB_NSA_ILi8EEEEEENS5_IJSC_SG_EEEEEENS5_IJNS5_IJS1B_SH_EEESN_EEEEEEEvNS4_8identityENS4_13SM90_TMA_LOADENS1I_INS1J_ILi3ELi4ELi3EEENS4_18smem_ptr_flag_bitsILi8EEENSK_INS5_IJS1N_SH_EEENS5_IJSH_SB_EEEEEEEvS1V_EENS_8epilogue10collective6detail29Sm90TmaWarpSpecializedAdapterINS26_15DefaultEpilogueIfNS5_IJSB_llEEES2A_NS25_6thread17LinearCombinationIfLi1EffLNS2B_9ScaleType4KindE0ELNS_15FloatRoundStyleE2EfEENS1_15EpilogueDefaultEEEEEvvEEEEvNT_6ParamsE --------------------------
	.section	.nv.constant0._ZN7cutlass13device_kernelINS_4gemm6kernel13GemmUniversalIN4cute5tupleIJiiiiEEENS1_10collective13CollectiveMmaINS1_43MainloopSm90TmaGmmaWarpSpecializedSparseFP8ILi10ENS5_IJNS4_1CILi1EEENSA_ILi2EEESB_EEENS1_32KernelTmaWarpSpecializedPingpongEEENS5_IJNSA_ILi64EEENSA_ILi128EEESH_EEENS_12float_e4m3_tENS5_IJNS4_6LayoutINS5_IJiNS5_IJSC_iEEEiEEENS5_IJlNS5_IJSB_SC_EEElEEEEENSK_INS5_IJNS5_IJSG_iEEENS5_IJSH_iEEEiEEENS5_IJNS5_IJSH_NSA_ILi8192EEEEEENS5_IJSB_lEEElEEEEEEEESJ_NS5_IJlSB_lEEENS4_8TiledMMAINS4_8MMA_AtomIJNS4_4SM904GMMA6SPARSE32GMMA_64x128x64_F32E4M3E4M3_SS_TNILNS13_7ScaleInE1ELS16_1ELNS13_9SparseSelE0EEEEEENSK_INS5_IJSB_SB_SB_EEENS5_IJNSA_ILi0EEES1B_S1B_EEEEENS5_IJNS4_10UnderscoreES1E_S1E_EEEEENS4_23SM90_TMA_LOAD_MULTICASTENS4_14ComposedLayoutINS4_7SwizzleILi2ELi4ELi3EEENS4_25smem_sparse_ptr_flag_bitsILi2ELi8EEENSK_INS5_IJNS5_IJSB_NSA_ILi8EEEEEENS5_IJSC_SG_EEEEEENS5_IJNS5_IJS1B_SH_EEESN_EEEEEEEvNS4_8identityENS4_13SM90_TMA_LOADENS1I_INS1J_ILi3ELi4ELi3EEENS4_18smem_ptr_flag_bitsILi8EEENSK_INS5_IJS1N_SH_EEENS5_IJSH_SB_EEEEEEEvS1V_EENS_8epilogue10collective6detail29Sm90TmaWarpSpecializedAdapterINS26_15DefaultEpilogueIfNS5_IJSB_llEEES2A_NS25_6thread17LinearCombinationIfLi1EffLNS2B_9ScaleType4KindE0ELNS_15FloatRoundStyleE2EfEENS1_15EpilogueDefaultEEEEEvvEEEEvNT_6ParamsE,"a",@progbits
	.sectionflags	@""
	.align	4
.nv.constant0._ZN7cutlass13device_kernelINS_4gemm6kernel13GemmUniversalIN4cute5tupleIJiiiiEEENS1_10collective13CollectiveMmaINS1_43MainloopSm90TmaGmmaWarpSpecializedSparseFP8ILi10ENS5_IJNS4_1CILi1EEENSA_ILi2EEESB_EEENS1_32KernelTmaWarpSpecializedPingpongEEENS5_IJNSA_ILi64EEENSA_ILi128EEESH_EEENS_12float_e4m3_tENS5_IJNS4_6LayoutINS5_IJiNS5_IJSC_iEEEiEEENS5_IJlNS5_IJSB_SC_EEElEEEEENSK_INS5_IJNS5_IJSG_iEEENS5_IJSH_iEEEiEEENS5_IJNS5_IJSH_NSA_ILi8192EEEEEENS5_IJSB_lEEElEEEEEEEESJ_NS5_IJlSB_lEEENS4_8TiledMMAINS4_8MMA_AtomIJNS4_4SM904GMMA6SPARSE32GMMA_64x128x64_F32E4M3E4M3_SS_TNILNS13_7ScaleInE1ELS16_1ELNS13_9SparseSelE0EEEEEENSK_INS5_IJSB_SB_SB_EEENS5_IJNSA_ILi0EEES1B_S1B_EEEEENS5_IJNS4_10UnderscoreES1E_S1E_EEEEENS4_23SM90_TMA_LOAD_MULTICASTENS4_14ComposedLayoutINS4_7SwizzleILi2ELi4ELi3EEENS4_25smem_sparse_ptr_flag_bitsILi2ELi8EEENSK_INS5_IJNS5_IJSB_NSA_ILi8EEEEEENS5_IJSC_SG_EEEEEENS5_IJNS5_IJS1B_SH_EEESN_EEEEEEEvNS4_8identityENS4_13SM90_TMA_LOADENS1I_INS1J_ILi3ELi4ELi3EEENS4_18smem_ptr_flag_bitsILi8EEENSK_INS5_IJS1N_SH_EEENS5_IJSH_SB_EEEEEEEvS1V_EENS_8epilogue10collective6detail29Sm90TmaWarpSpecializedAdapterINS26_15DefaultEpilogueIfNS5_IJSB_llEEES2A_NS25_6thread17LinearCombinationIfLi1EffLNS2B_9ScaleType4KindE0ELNS_15FloatRoundStyleE2EfEENS1_15EpilogueDefaultEEEEEvvEEEEvNT_6ParamsE:
	.zero		1920


//--------------------- SYMBOLS --------------------------

	.type		.nv.reservedSmem.offset0,@object
	.size		.nv.reservedSmem.offset0,0x4
